//
// Generated by NVIDIA NVVM Compiler
//
// Compiler Build ID: CL-36424714
// Cuda compilation tools, release 13.0, V13.0.88
// Based on NVVM 20.0.0
//

.version 9.0
.target sm_100
.address_size 64

	// .globl	_Z9Compute_QPfi

.visible .entry _Z9Compute_QPfi(
	.param .u64 .ptr .align 1 _Z9Compute_QPfi_param_0,
	.param .u32 _Z9Compute_QPfi_param_1
)
{
	.reg .pred 	%p<27>;
	.reg .b32 	%r<6>;
	.reg .b32 	%f<429>;
	.reg .b64 	%rd<3>;

	ld.param.u64 	%rd2, [_Z9Compute_QPfi_param_0];
	ld.param.u32 	%r2, [_Z9Compute_QPfi_param_1];
	cvta.to.global.u64 	%rd1, %rd2;
	mov.u32 	%r3, %ntid.x;
	mov.u32 	%r4, %ctaid.x;
	mov.u32 	%r5, %tid.x;
	mad.lo.s32 	%r1, %r3, %r4, %r5;
	setp.ge.s32 	%p1, %r1, %r2;
	mov.f32 	%f418, 0f00000000;
	mov.f32 	%f419, 0f00000000;
	mov.f32 	%f420, 0f00000000;
	mov.f32 	%f421, 0f00000000;
	mov.f32 	%f422, 0f00000000;
	mov.f32 	%f423, 0f00000000;
	mov.f32 	%f424, 0f00000000;
	mov.f32 	%f425, 0f00000000;
	mov.f32 	%f426, 0f00000000;
	mov.f32 	%f427, 0f00000000;
	mov.f32 	%f428, 0f00000000;
	@%p1 bra 	$L__BB0_38;
	setp.gt.s32 	%p2, %r1, 4;
	@%p2 bra 	$L__BB0_12;
	setp.gt.s32 	%p10, %r1, 1;
	@%p10 bra 	$L__BB0_7;
	setp.eq.s32 	%p14, %r1, 0;
	@%p14 bra 	$L__BB0_23;
	setp.eq.s32 	%p15, %r1, 1;
	@%p15 bra 	$L__BB0_5;
	bra.uni 	$L__BB0_37;
$L__BB0_5:
	ld.global.f32 	%f13, [%rd1+8];
	abs.f32 	%f14, %f13;
	ld.global.f32 	%f15, [%rd1+32];
	abs.f32 	%f16, %f15;
	mul.f32 	%f296, %f16, 0f40400000;
	fma.rn.f32 	%f297, %f14, 0f40A00000, %f296;
	ld.global.f32 	%f17, [%rd1+28];
	abs.f32 	%f18, %f17;
	add.f32 	%f298, %f18, %f297;
	ld.global.f32 	%f19, [%rd1+12];
	abs.f32 	%f20, %f19;
	add.f32 	%f299, %f20, %f298;
	add.f32 	%f21, %f299, %f299;
	setp.leu.f32 	%p25, %f21, 0f00000000;
	@%p25 bra 	$L__BB0_37;
	mul.f32 	%f301, %f13, 0f40A00000;
	mul.f32 	%f302, %f15, 0fC0400000;
	mul.f32 	%f303, %f302, %f16;
	fma.rn.f32 	%f304, %f301, %f14, %f303;
	mul.f32 	%f305, %f17, %f18;
	sub.f32 	%f306, %f304, %f305;
	mul.f32 	%f307, %f19, %f20;
	sub.f32 	%f308, %f306, %f307;
	neg.f32 	%f309, %f308;
	div.rn.f32 	%f427, %f309, %f21;
	bra.uni 	$L__BB0_37;
$L__BB0_7:
	setp.eq.s32 	%p11, %r1, 2;
	@%p11 bra 	$L__BB0_25;
	setp.eq.s32 	%p12, %r1, 3;
	@%p12 bra 	$L__BB0_27;
	setp.eq.s32 	%p13, %r1, 4;
	@%p13 bra 	$L__BB0_10;
	bra.uni 	$L__BB0_37;
$L__BB0_10:
	ld.global.f32 	%f51, [%rd1+52];
	abs.f32 	%f52, %f51;
	ld.global.f32 	%f53, [%rd1+84];
	abs.f32 	%f54, %f53;
	fma.rn.f32 	%f236, %f52, 0f40400000, %f54;
	ld.global.f32 	%f55, [%rd1+68];
	abs.f32 	%f56, %f55;
	fma.rn.f32 	%f237, %f56, 0f40A00000, %f236;
	ld.global.f32 	%f57, [%rd1+92];
	abs.f32 	%f58, %f57;
	fma.rn.f32 	%f238, %f58, 0f40000000, %f237;
	ld.global.f32 	%f59, [%rd1+60];
	abs.f32 	%f60, %f59;
	add.f32 	%f239, %f60, %f238;
	add.f32 	%f61, %f239, %f239;
	setp.leu.f32 	%p22, %f61, 0f00000000;
	@%p22 bra 	$L__BB0_37;
	mul.f32 	%f241, %f51, 0f40400000;
	mul.f32 	%f242, %f241, %f52;
	mul.f32 	%f243, %f53, %f54;
	sub.f32 	%f244, %f242, %f243;
	mul.f32 	%f245, %f55, 0fC0A00000;
	fma.rn.f32 	%f246, %f245, %f56, %f244;
	add.f32 	%f247, %f57, %f57;
	mul.f32 	%f248, %f247, %f58;
	sub.f32 	%f249, %f246, %f248;
	mul.f32 	%f250, %f59, %f60;
	sub.f32 	%f251, %f249, %f250;
	neg.f32 	%f252, %f251;
	div.rn.f32 	%f424, %f252, %f61;
	bra.uni 	$L__BB0_37;
$L__BB0_12:
	setp.gt.s32 	%p3, %r1, 7;
	@%p3 bra 	$L__BB0_18;
	setp.eq.s32 	%p7, %r1, 5;
	@%p7 bra 	$L__BB0_29;
	setp.eq.s32 	%p8, %r1, 6;
	@%p8 bra 	$L__BB0_31;
	setp.eq.s32 	%p9, %r1, 7;
	@%p9 bra 	$L__BB0_16;
	bra.uni 	$L__BB0_37;
$L__BB0_16:
	ld.global.f32 	%f83, [%rd1+68];
	abs.f32 	%f84, %f83;
	ld.global.f32 	%f85, [%rd1+100];
	abs.f32 	%f86, %f85;
	fma.rn.f32 	%f189, %f84, 0f40A00000, %f86;
	ld.global.f32 	%f87, [%rd1+104];
	abs.f32 	%f88, %f87;
	fma.rn.f32 	%f190, %f88, 0f40000000, %f189;
	ld.global.f32 	%f89, [%rd1+88];
	abs.f32 	%f90, %f89;
	fma.rn.f32 	%f191, %f90, 0f40000000, %f190;
	ld.global.f32 	%f91, [%rd1+96];
	abs.f32 	%f92, %f91;
	add.f32 	%f192, %f92, %f191;
	add.f32 	%f93, %f192, %f192;
	setp.leu.f32 	%p19, %f93, 0f00000000;
	@%p19 bra 	$L__BB0_37;
	mul.f32 	%f194, %f83, 0f40A00000;
	mul.f32 	%f195, %f85, %f86;
	fma.rn.f32 	%f196, %f194, %f84, %f195;
	add.f32 	%f197, %f87, %f87;
	mul.f32 	%f198, %f197, %f88;
	sub.f32 	%f199, %f196, %f198;
	add.f32 	%f200, %f89, %f89;
	mul.f32 	%f201, %f200, %f90;
	sub.f32 	%f202, %f199, %f201;
	mul.f32 	%f203, %f91, %f92;
	sub.f32 	%f204, %f202, %f203;
	neg.f32 	%f205, %f204;
	div.rn.f32 	%f421, %f205, %f93;
	bra.uni 	$L__BB0_37;
$L__BB0_18:
	setp.eq.s32 	%p4, %r1, 8;
	@%p4 bra 	$L__BB0_33;
	setp.eq.s32 	%p5, %r1, 9;
	@%p5 bra 	$L__BB0_35;
	setp.eq.s32 	%p6, %r1, 10;
	@%p6 bra 	$L__BB0_21;
	bra.uni 	$L__BB0_37;
$L__BB0_21:
	ld.global.f32 	%f117, [%rd1];
	abs.f32 	%f118, %f117;
	ld.global.f32 	%f119, [%rd1+16];
	abs.f32 	%f120, %f119;
	fma.rn.f32 	%f144, %f120, 0f40A00000, %f118;
	ld.global.f32 	%f121, [%rd1+36];
	abs.f32 	%f122, %f121;
	add.f32 	%f145, %f122, %f144;
	ld.global.f32 	%f123, [%rd1+72];
	abs.f32 	%f124, %f123;
	fma.rn.f32 	%f146, %f124, 0f40A00000, %f145;
	ld.global.f32 	%f125, [%rd1+104];
	abs.f32 	%f126, %f125;
	fma.rn.f32 	%f147, %f126, 0f40000000, %f146;
	ld.global.f32 	%f127, [%rd1+112];
	abs.f32 	%f128, %f127;
	add.f32 	%f148, %f128, %f147;
	add.f32 	%f129, %f148, %f148;
	setp.leu.f32 	%p16, %f129, 0f00000000;
	@%p16 bra 	$L__BB0_37;
	mul.f32 	%f150, %f119, 0f40A00000;
	mul.f32 	%f151, %f150, %f120;
	fma.rn.f32 	%f152, %f117, %f118, %f151;
	fma.rn.f32 	%f153, %f121, %f122, %f152;
	mul.f32 	%f154, %f123, 0f40A00000;
	fma.rn.f32 	%f155, %f154, %f124, %f153;
	add.f32 	%f156, %f125, %f125;
	fma.rn.f32 	%f157, %f156, %f126, %f155;
	fma.rn.f32 	%f158, %f127, %f128, %f157;
	add.f32 	%f159, %f158, 0fC1200000;
	neg.f32 	%f160, %f159;
	div.rn.f32 	%f418, %f160, %f129;
	bra.uni 	$L__BB0_37;
$L__BB0_23:
	ld.global.f32 	%f1, [%rd1+4];
	abs.f32 	%f2, %f1;
	ld.global.f32 	%f3, [%rd1+12];
	abs.f32 	%f4, %f3;
	add.f32 	%f311, %f2, %f4;
	ld.global.f32 	%f5, [%rd1+24];
	abs.f32 	%f6, %f5;
	add.f32 	%f312, %f311, %f6;
	ld.global.f32 	%f7, [%rd1+20];
	abs.f32 	%f8, %f7;
	fma.rn.f32 	%f313, %f8, 0f40400000, %f312;
	ld.global.f32 	%f9, [%rd1+16];
	abs.f32 	%f10, %f9;
	fma.rn.f32 	%f314, %f10, 0f40A00000, %f313;
	add.f32 	%f11, %f314, %f314;
	setp.leu.f32 	%p26, %f11, 0f00000000;
	@%p26 bra 	$L__BB0_37;
	mul.f32 	%f316, %f3, %f4;
	fma.rn.f32 	%f317, %f1, %f2, %f316;
	fma.rn.f32 	%f318, %f5, %f6, %f317;
	mul.f32 	%f319, %f7, 0fC0400000;
	fma.rn.f32 	%f320, %f319, %f8, %f318;
	mul.f32 	%f321, %f9, 0fC0A00000;
	fma.rn.f32 	%f322, %f321, %f10, %f320;
	neg.f32 	%f323, %f322;
	div.rn.f32 	%f428, %f323, %f11;
	bra.uni 	$L__BB0_37;
$L__BB0_25:
	ld.global.f32 	%f23, [%rd1+20];
	abs.f32 	%f24, %f23;
	ld.global.f32 	%f25, [%rd1+40];
	abs.f32 	%f26, %f25;
	fma.rn.f32 	%f274, %f24, 0f40400000, %f26;
	ld.global.f32 	%f27, [%rd1+48];
	abs.f32 	%f28, %f27;
	fma.rn.f32 	%f275, %f28, 0f40000000, %f274;
	ld.global.f32 	%f29, [%rd1+60];
	abs.f32 	%f30, %f29;
	add.f32 	%f276, %f30, %f275;
	ld.global.f32 	%f31, [%rd1+76];
	abs.f32 	%f32, %f31;
	fma.rn.f32 	%f277, %f32, 0f40400000, %f276;
	ld.global.f32 	%f33, [%rd1+64];
	abs.f32 	%f34, %f33;
	fma.rn.f32 	%f278, %f34, 0f40000000, %f277;
	ld.global.f32 	%f35, [%rd1+36];
	abs.f32 	%f36, %f35;
	add.f32 	%f279, %f36, %f278;
	add.f32 	%f37, %f279, %f279;
	setp.leu.f32 	%p24, %f37, 0f00000000;
	@%p24 bra 	$L__BB0_37;
	mul.f32 	%f281, %f23, 0f40400000;
	mul.f32 	%f282, %f25, %f26;
	fma.rn.f32 	%f283, %f281, %f24, %f282;
	add.f32 	%f284, %f27, %f27;
	fma.rn.f32 	%f285, %f284, %f28, %f283;
	fma.rn.f32 	%f286, %f29, %f30, %f285;
	mul.f32 	%f287, %f31, 0f40400000;
	fma.rn.f32 	%f288, %f287, %f32, %f286;
	add.f32 	%f289, %f33, %f33;
	mul.f32 	%f290, %f289, %f34;
	sub.f32 	%f291, %f288, %f290;
	mul.f32 	%f292, %f35, %f36;
	sub.f32 	%f293, %f291, %f292;
	neg.f32 	%f294, %f293;
	div.rn.f32 	%f426, %f294, %f37;
	bra.uni 	$L__BB0_37;
$L__BB0_27:
	ld.global.f32 	%f39, [%rd1+32];
	abs.f32 	%f40, %f39;
	ld.global.f32 	%f41, [%rd1+56];
	abs.f32 	%f42, %f41;
	mul.f32 	%f254, %f42, 0f40400000;
	fma.rn.f32 	%f255, %f40, 0f40400000, %f254;
	ld.global.f32 	%f43, [%rd1+52];
	abs.f32 	%f44, %f43;
	fma.rn.f32 	%f256, %f44, 0f40400000, %f255;
	ld.global.f32 	%f45, [%rd1+48];
	abs.f32 	%f46, %f45;
	fma.rn.f32 	%f257, %f46, 0f40000000, %f256;
	ld.global.f32 	%f47, [%rd1+44];
	abs.f32 	%f48, %f47;
	add.f32 	%f258, %f48, %f257;
	add.f32 	%f49, %f258, %f258;
	setp.leu.f32 	%p23, %f49, 0f00000000;
	@%p23 bra 	$L__BB0_37;
	mul.f32 	%f260, %f39, 0f40400000;
	mul.f32 	%f261, %f41, 0f40400000;
	mul.f32 	%f262, %f261, %f42;
	fma.rn.f32 	%f263, %f260, %f40, %f262;
	mul.f32 	%f264, %f43, 0f40400000;
	mul.f32 	%f265, %f264, %f44;
	sub.f32 	%f266, %f263, %f265;
	add.f32 	%f267, %f45, %f45;
	mul.f32 	%f268, %f267, %f46;
	sub.f32 	%f269, %f266, %f268;
	mul.f32 	%f270, %f47, %f48;
	sub.f32 	%f271, %f269, %f270;
	neg.f32 	%f272, %f271;
	div.rn.f32 	%f425, %f272, %f49;
	bra.uni 	$L__BB0_37;
$L__BB0_29:
	ld.global.f32 	%f63, [%rd1+92];
	abs.f32 	%f64, %f63;
	ld.global.f32 	%f65, [%rd1+96];
	abs.f32 	%f66, %f65;
	fma.rn.f32 	%f222, %f64, 0f40000000, %f66;
	ld.global.f32 	%f67, [%rd1+80];
	abs.f32 	%f68, %f67;
	fma.rn.f32 	%f223, %f68, 0f40000000, %f222;
	ld.global.f32 	%f69, [%rd1+76];
	abs.f32 	%f70, %f69;
	fma.rn.f32 	%f224, %f70, 0f40400000, %f223;
	add.f32 	%f71, %f224, %f224;
	setp.leu.f32 	%p21, %f71, 0f00000000;
	@%p21 bra 	$L__BB0_37;
	add.f32 	%f226, %f63, %f63;
	mul.f32 	%f227, %f65, %f66;
	fma.rn.f32 	%f228, %f226, %f64, %f227;
	add.f32 	%f229, %f67, %f67;
	mul.f32 	%f230, %f229, %f68;
	sub.f32 	%f231, %f228, %f230;
	mul.f32 	%f232, %f69, 0fC0400000;
	fma.rn.f32 	%f233, %f232, %f70, %f231;
	neg.f32 	%f234, %f233;
	div.rn.f32 	%f423, %f234, %f71;
	bra.uni 	$L__BB0_37;
$L__BB0_31:
	ld.global.f32 	%f73, [%rd1+64];
	abs.f32 	%f74, %f73;
	ld.global.f32 	%f75, [%rd1+80];
	abs.f32 	%f76, %f75;
	add.f32 	%f207, %f76, %f76;
	fma.rn.f32 	%f208, %f74, 0f40000000, %f207;
	ld.global.f32 	%f77, [%rd1+88];
	abs.f32 	%f78, %f77;
	fma.rn.f32 	%f209, %f78, 0f40000000, %f208;
	ld.global.f32 	%f79, [%rd1+72];
	abs.f32 	%f80, %f79;
	fma.rn.f32 	%f210, %f80, 0f40A00000, %f209;
	add.f32 	%f81, %f210, %f210;
	setp.leu.f32 	%p20, %f81, 0f00000000;
	@%p20 bra 	$L__BB0_37;
	add.f32 	%f212, %f73, %f73;
	add.f32 	%f213, %f75, %f75;
	mul.f32 	%f214, %f213, %f76;
	fma.rn.f32 	%f215, %f212, %f74, %f214;
	add.f32 	%f216, %f77, %f77;
	fma.rn.f32 	%f217, %f216, %f78, %f215;
	mul.f32 	%f218, %f79, 0fC0A00000;
	fma.rn.f32 	%f219, %f218, %f80, %f217;
	neg.f32 	%f220, %f219;
	div.rn.f32 	%f422, %f220, %f81;
	bra.uni 	$L__BB0_37;
$L__BB0_33:
	ld.global.f32 	%f95, [%rd1+28];
	abs.f32 	%f96, %f95;
	ld.global.f32 	%f97, [%rd1+44];
	abs.f32 	%f98, %f97;
	add.f32 	%f177, %f96, %f98;
	ld.global.f32 	%f99, [%rd1+40];
	abs.f32 	%f100, %f99;
	add.f32 	%f178, %f177, %f100;
	ld.global.f32 	%f101, [%rd1+24];
	abs.f32 	%f102, %f101;
	add.f32 	%f179, %f178, %f102;
	add.f32 	%f103, %f179, %f179;
	setp.leu.f32 	%p18, %f103, 0f00000000;
	@%p18 bra 	$L__BB0_37;
	mul.f32 	%f181, %f97, %f98;
	fma.rn.f32 	%f182, %f95, %f96, %f181;
	mul.f32 	%f183, %f99, %f100;
	sub.f32 	%f184, %f182, %f183;
	mul.f32 	%f185, %f101, %f102;
	sub.f32 	%f186, %f184, %f185;
	neg.f32 	%f187, %f186;
	div.rn.f32 	%f420, %f187, %f103;
	bra.uni 	$L__BB0_37;
$L__BB0_35:
	ld.global.f32 	%f105, [%rd1];
	abs.f32 	%f106, %f105;
	ld.global.f32 	%f107, [%rd1+4];
	abs.f32 	%f108, %f107;
	add.f32 	%f162, %f106, %f108;
	ld.global.f32 	%f109, [%rd1+8];
	abs.f32 	%f110, %f109;
	fma.rn.f32 	%f163, %f110, 0f40A00000, %f162;
	ld.global.f32 	%f111, [%rd1+56];
	abs.f32 	%f112, %f111;
	fma.rn.f32 	%f164, %f112, 0f40400000, %f163;
	ld.global.f32 	%f113, [%rd1+108];
	abs.f32 	%f114, %f113;
	add.f32 	%f165, %f114, %f164;
	add.f32 	%f115, %f165, %f165;
	setp.leu.f32 	%p17, %f115, 0f00000000;
	@%p17 bra 	$L__BB0_37;
	mul.f32 	%f167, %f107, %f108;
	fma.rn.f32 	%f168, %f105, %f106, %f167;
	mul.f32 	%f169, %f109, 0f40A00000;
	fma.rn.f32 	%f170, %f169, %f110, %f168;
	mul.f32 	%f171, %f111, 0f40400000;
	fma.rn.f32 	%f172, %f171, %f112, %f170;
	fma.rn.f32 	%f173, %f113, %f114, %f172;
	add.f32 	%f174, %f173, 0fC1200000;
	neg.f32 	%f175, %f174;
	div.rn.f32 	%f419, %f175, %f115;
$L__BB0_37:
	ld.global.f32 	%f324, [%rd1+4];
	add.f32 	%f325, %f428, %f324;
	add.f32 	%f326, %f419, %f325;
	st.global.f32 	[%rd1+4], %f326;
	ld.global.f32 	%f327, [%rd1+12];
	add.f32 	%f328, %f428, %f327;
	sub.f32 	%f329, %f328, %f427;
	st.global.f32 	[%rd1+12], %f329;
	ld.global.f32 	%f330, [%rd1+24];
	add.f32 	%f331, %f428, %f330;
	sub.f32 	%f332, %f331, %f420;
	st.global.f32 	[%rd1+24], %f332;
	ld.global.f32 	%f333, [%rd1+20];
	sub.f32 	%f334, %f333, %f428;
	add.f32 	%f335, %f426, %f334;
	st.global.f32 	[%rd1+20], %f335;
	ld.global.f32 	%f336, [%rd1+16];
	sub.f32 	%f337, %f336, %f428;
	add.f32 	%f338, %f418, %f337;
	st.global.f32 	[%rd1+16], %f338;
	ld.global.f32 	%f339, [%rd1+8];
	add.f32 	%f340, %f427, %f339;
	add.f32 	%f341, %f419, %f340;
	st.global.f32 	[%rd1+8], %f341;
	ld.global.f32 	%f342, [%rd1+32];
	sub.f32 	%f343, %f342, %f427;
	add.f32 	%f344, %f425, %f343;
	st.global.f32 	[%rd1+32], %f344;
	ld.global.f32 	%f345, [%rd1+28];
	sub.f32 	%f346, %f345, %f427;
	add.f32 	%f347, %f420, %f346;
	st.global.f32 	[%rd1+28], %f347;
	ld.global.f32 	%f348, [%rd1+40];
	sub.f32 	%f349, %f348, %f420;
	add.f32 	%f350, %f426, %f349;
	st.global.f32 	[%rd1+40], %f350;
	ld.global.f32 	%f351, [%rd1+48];
	add.f32 	%f352, %f426, %f351;
	sub.f32 	%f353, %f352, %f425;
	st.global.f32 	[%rd1+48], %f353;
	ld.global.f32 	%f354, [%rd1+60];
	add.f32 	%f355, %f426, %f354;
	sub.f32 	%f356, %f355, %f424;
	st.global.f32 	[%rd1+60], %f356;
	ld.global.f32 	%f357, [%rd1+44];
	sub.f32 	%f358, %f357, %f425;
	add.f32 	%f359, %f420, %f358;
	st.global.f32 	[%rd1+44], %f359;
	ld.global.f32 	%f360, [%rd1+52];
	sub.f32 	%f361, %f360, %f425;
	add.f32 	%f362, %f424, %f361;
	st.global.f32 	[%rd1+52], %f362;
	ld.global.f32 	%f363, [%rd1+56];
	add.f32 	%f364, %f425, %f363;
	add.f32 	%f365, %f419, %f364;
	st.global.f32 	[%rd1+56], %f365;
	ld.global.f32 	%f366, [%rd1+92];
	sub.f32 	%f367, %f366, %f424;
	add.f32 	%f368, %f423, %f367;
	st.global.f32 	[%rd1+92], %f368;
	ld.global.f32 	%f369, [%rd1+84];
	sub.f32 	%f370, %f369, %f424;
	st.global.f32 	[%rd1+84], %f370;
	ld.global.f32 	%f371, [%rd1+68];
	sub.f32 	%f372, %f371, %f424;
	add.f32 	%f373, %f421, %f372;
	st.global.f32 	[%rd1+68], %f373;
	ld.global.f32 	%f374, [%rd1+96];
	add.f32 	%f375, %f423, %f374;
	sub.f32 	%f376, %f375, %f421;
	st.global.f32 	[%rd1+96], %f376;
	ld.global.f32 	%f377, [%rd1+100];
	add.f32 	%f378, %f421, %f377;
	st.global.f32 	[%rd1+100], %f378;
	ld.global.f32 	%f379, [%rd1+104];
	sub.f32 	%f380, %f379, %f421;
	add.f32 	%f381, %f418, %f380;
	st.global.f32 	[%rd1+104], %f381;
	ld.global.f32 	%f382, [%rd1+112];
	add.f32 	%f383, %f418, %f382;
	st.global.f32 	[%rd1+112], %f383;
	ld.global.f32 	%f384, [%rd1+108];
	add.f32 	%f385, %f419, %f384;
	st.global.f32 	[%rd1+108], %f385;
	ld.global.f32 	%f386, [%rd1+76];
	add.f32 	%f387, %f426, %f386;
	sub.f32 	%f388, %f387, %f423;
	st.global.f32 	[%rd1+76], %f388;
	ld.global.f32 	%f389, [%rd1+64];
	sub.f32 	%f390, %f389, %f426;
	add.f32 	%f391, %f422, %f390;
	st.global.f32 	[%rd1+64], %f391;
	ld.global.f32 	%f392, [%rd1+36];
	sub.f32 	%f393, %f392, %f426;
	add.f32 	%f394, %f418, %f393;
	st.global.f32 	[%rd1+36], %f394;
	ld.global.f32 	%f395, [%rd1+72];
	sub.f32 	%f396, %f395, %f422;
	add.f32 	%f397, %f418, %f396;
	st.global.f32 	[%rd1+72], %f397;
	ld.global.f32 	%f398, [%rd1+80];
	sub.f32 	%f399, %f398, %f423;
	add.f32 	%f400, %f422, %f399;
	st.global.f32 	[%rd1+80], %f400;
	ld.global.f32 	%f401, [%rd1+88];
	add.f32 	%f402, %f422, %f401;
	sub.f32 	%f403, %f402, %f421;
	st.global.f32 	[%rd1+88], %f403;
	ld.global.f32 	%f404, [%rd1];
	add.f32 	%f405, %f418, %f404;
	add.f32 	%f406, %f419, %f405;
	st.global.f32 	[%rd1], %f406;
$L__BB0_38:
	ret;

}


// ===== COMPILED SASS (sm_100) =====

	.target	sm_100

	.elftype	@"ET_EXEC"


//--------------------- .note.nv.tkinfo           --------------------------
	.section	.note.nv.tkinfo,"",@"SHT_NOTE"
	.sectionflags	@"SHF_NOTE_NV_TKINFO"
	.tkinfo
        /*0018*/ 	.word	0x00000002
        /*0030*/ 	.string	""
        /*0030*/ 	.string	"ptxas"
        /*0030*/ 	.string	"Cuda compilation tools, release 13.0, V13.0.88"
        /*0030*/ 	.string	"Build cuda_13.0.r13.0/compiler.36424714_0"
        /*0030*/ 	.string	"-arch sm_100 -m 64 "



//--------------------- .note.nv.cuinfo           --------------------------
	.section	.note.nv.cuinfo,"",@"SHT_NOTE"
	.sectionflags	@"SHF_NOTE_NV_CUINFO"
        /*0018*/ 	.short	0x0002
        /*001a*/ 	.short	0x0064
        /*001c*/ 	.short	0x0082
	.zero		2


//--------------------- .nv.info                  --------------------------
	.section	.nv.info,"",@"SHT_CUDA_INFO"
	.align	4


	//----- nvinfo : EIATTR_REGCOUNT
	.align		4
        /*0000*/ 	.byte	0x04, 0x2f
        /*0002*/ 	.short	(.L_1 - .L_0)
	.align		4
.L_0:
        /*0004*/ 	.word	index@(_Z9Compute_QPfi)
        /*0008*/ 	.word	0x00000020


	//----- nvinfo : EIATTR_FRAME_SIZE
	.align		4
.L_1:
        /*000c*/ 	.byte	0x04, 0x11
        /*000e*/ 	.short	(.L_3 - .L_2)
	.align		4
.L_2:
        /*0010*/ 	.word	index@($__internal_0_$__cuda_sm3x_div_rn_noftz_f32_slowpath)
        /*0014*/ 	.word	0x00000000


	//----- nvinfo : EIATTR_FRAME_SIZE
	.align		4
.L_3:
        /*0018*/ 	.byte	0x04, 0x11
        /*001a*/ 	.short	(.L_5 - .L_4)
	.align		4
.L_4:
        /*001c*/ 	.word	index@(_Z9Compute_QPfi)
        /*0020*/ 	.word	0x00000000


	//----- nvinfo : EIATTR_MIN_STACK_SIZE
	.align		4
.L_5:
        /*0024*/ 	.byte	0x04, 0x12
        /*0026*/ 	.short	(.L_7 - .L_6)
	.align		4
.L_6:
        /*0028*/ 	.word	index@(_Z9Compute_QPfi)
        /*002c*/ 	.word	0x00000000
.L_7:


//--------------------- .nv.compat                --------------------------
	.section	.nv.compat,"",@"SHT_CUDA_COMPAT_INFO"
	.align	4
        /*0000*/ 	.byte	0x02, 0x09, 0x00, 0x00, 0x02, 0x02, 0x01, 0x00, 0x02, 0x05, 0x05, 0x00, 0x03, 0x07, 0x01, 0x01
        /*0010*/ 	.byte	0x02, 0x03, 0x00, 0x00, 0x02, 0x06, 0x01, 0x00, 0x04, 0x0b, 0x08, 0x00, 0x01, 0x00, 0x00, 0x00
        /*0020*/ 	.byte	0x00, 0x00, 0x00, 0x00


//--------------------- .nv.info._Z9Compute_QPfi  --------------------------
	.section	.nv.info._Z9Compute_QPfi,"",@"SHT_CUDA_INFO"
	.sectionflags	@""
	.align	4


	//----- nvinfo : EIATTR_CUDA_API_VERSION
	.align		4
        /*0000*/ 	.byte	0x04, 0x37
        /*0002*/ 	.short	(.L_9 - .L_8)
.L_8:
        /*0004*/ 	.word	0x00000082


	//----- nvinfo : EIATTR_KPARAM_INFO
	.align		4
.L_9:
        /*0008*/ 	.byte	0x04, 0x17
        /*000a*/ 	.short	(.L_11 - .L_10)
.L_10:
        /*000c*/ 	.word	0x00000000
        /*0010*/ 	.short	0x0001
        /*0012*/ 	.short	0x0008
        /*0014*/ 	.byte	0x00, 0xf0, 0x11, 0x00


	//----- nvinfo : EIATTR_KPARAM_INFO
	.align		4
.L_11:
        /*0018*/ 	.byte	0x04, 0x17
        /*001a*/ 	.short	(.L_13 - .L_12)
.L_12:
        /*001c*/ 	.word	0x00000000
        /*0020*/ 	.short	0x0000
        /*0022*/ 	.short	0x0000
        /*0024*/ 	.byte	0x00, 0xf5, 0x21, 0x00


	//----- nvinfo : EIATTR_SPARSE_MMA_MASK
	.align		4
.L_13:
        /*0028*/ 	.byte	0x03, 0x50
        /*002a*/ 	.short	0x0000


	//----- nvinfo : EIATTR_MAXREG_COUNT
	.align		4
        /*002c*/ 	.byte	0x03, 0x1b
        /*002e*/ 	.short	0x00ff


	//----- nvinfo : EIATTR_MERCURY_ISA_VERSION
	.align		4
        /*0030*/ 	.byte	0x03, 0x5f
        /*0032*/ 	.short	0x0101


	//----- nvinfo : EIATTR_VRC_CTA_INIT_COUNT
	.align		4
        /*0034*/ 	.byte	0x02, 0x4a
	.zero		1
	.zero		1


	//----- nvinfo : EIATTR_EXIT_INSTR_OFFSETS
	.align		4
        /*0038*/ 	.byte	0x04, 0x1c
        /*003a*/ 	.short	(.L_15 - .L_14)


	//   ....[0]....
.L_14:
        /*003c*/ 	.word	0x00000070


	//   ....[1]....
        /*0040*/ 	.word	0x000021a0


	//----- nvinfo : EIATTR_INDIRECT_BRANCH_TARGETS
	.align		4
.L_15:
        /*0044*/ 	.byte	0x04, 0x34
        /*0046*/ 	.short	(.L_17 - .L_16)


	//   ....[0]....
.L_16:
        /*0048*/ 	.word	.L_x_17@srel
        /*004c*/ 	.short	0x0
        /*004e*/ 	.short	0x0
        /*0050*/ 	.word	0x3
        /*0054*/ 	.word	.L_x_18@srel
        /*0058*/ 	.word	.L_x_19@srel
        /*005c*/ 	.word	.L_x_3@srel


	//   ....[1]....
        /*0060*/ 	.word	.L_x_21@srel
        /*0064*/ 	.short	0x0
        /*0066*/ 	.short	0x0
        /*0068*/ 	.word	0x4
        /*006c*/ 	.word	.L_x_22@srel
        /*0070*/ 	.word	.L_x_23@srel
        /*0074*/ 	.word	.L_x_24@srel
        /*0078*/ 	.word	.L_x_3@srel


	//   ....[2]....
        /* <DEDUP_REMOVED lines=8> */


	//   ....[3]....
        /* <DEDUP_REMOVED lines=8> */


	//----- nvinfo : EIATTR_CRS_STACK_SIZE
	.align		4
.L_17:
        /*00b4*/ 	.byte	0x04, 0x1e
        /*00b6*/ 	.short	(.L_19 - .L_18)
.L_18:
        /*00b8*/ 	.word	0x00000000


	//----- nvinfo : EIATTR_CBANK_PARAM_SIZE
	.align		4
.L_19:
        /*00bc*/ 	.byte	0x03, 0x19
        /*00be*/ 	.short	0x000c


	//----- nvinfo : EIATTR_PARAM_CBANK
	.align		4
        /*00c0*/ 	.byte	0x04, 0x0a
        /*00c2*/ 	.short	(.L_21 - .L_20)
	.align		4
.L_20:
        /*00c4*/ 	.word	index@(.nv.constant0._Z9Compute_QPfi)
        /*00c8*/ 	.short	0x0380
        /*00ca*/ 	.short	0x000c


	//----- nvinfo : EIATTR_SW_WAR
	.align		4
.L_21:
        /*00cc*/ 	.byte	0x04, 0x36
        /*00ce*/ 	.short	(.L_23 - .L_22)
.L_22:
        /*00d0*/ 	.word	0x00000008
.L_23:


//--------------------- .nv.callgraph             --------------------------
	.section	.nv.callgraph,"",@"SHT_CUDA_CALLGRAPH"
	.align	4
	.sectionentsize	8
	.align		4
        /*0000*/ 	.word	0x00000000
	.align		4
        /*0004*/ 	.word	0xffffffff
	.align		4
        /*0008*/ 	.word	0x00000000
	.align		4
        /*000c*/ 	.word	0xfffffffe
	.align		4
        /*0010*/ 	.word	0x00000000
	.align		4
        /*0014*/ 	.word	0xfffffffd
	.align		4
        /*0018*/ 	.word	0x00000000
	.align		4
        /*001c*/ 	.word	0xfffffffc


//--------------------- .nv.constant2._Z9Compute_QPfi --------------------------
	.section	.nv.constant2._Z9Compute_QPfi,"a",@progbits
	.sectionflags	@""
	.align	4
.nv.constant2._Z9Compute_QPfi:
        /*0000*/ 	.byte	0x90, 0x03, 0x00, 0x00, 0x90, 0x01, 0x00, 0x00, 0x80, 0x1a, 0x00, 0x00, 0x30, 0x08, 0x00, 0x00
        /*0010*/ 	.byte	0xd0, 0x0a, 0x00, 0x00, 0x00, 0x06, 0x00, 0x00, 0x80, 0x1a, 0x00, 0x00, 0xd0, 0x0f, 0x00, 0x00
        /*0020*/ 	.byte	0xc0, 0x11, 0x00, 0x00, 0xa0, 0x0d, 0x00, 0x00, 0x80, 0x1a, 0x00, 0x00, 0xa0, 0x16, 0x00, 0x00
        /*0030*/ 	.byte	0x70, 0x18, 0x00, 0x00, 0x30, 0x14, 0x00, 0x00, 0x80, 0x1a, 0x00, 0x00


//--------------------- .text._Z9Compute_QPfi     --------------------------
	.section	.text._Z9Compute_QPfi,"ax",@progbits
	.align	128
        .global         _Z9Compute_QPfi
        .type           _Z9Compute_QPfi,@function
        .size           _Z9Compute_QPfi,(.L_x_36 - _Z9Compute_QPfi)
        .other          _Z9Compute_QPfi,@"STO_CUDA_ENTRY STV_DEFAULT"
_Z9Compute_QPfi:
.text._Z9Compute_QPfi:
[----:B------:R-:W-:Y:S01]  /*0000*/  LDC R1, c[0x0][0x37c] ;  /* 0x0000df00ff017b82 */ /* 0x000fe20000000800 */
[----:B------:R-:W0:Y:S01]  /*0010*/  S2R R0, SR_CTAID.X ;  /* 0x0000000000007919 */ /* 0x000e220000002500 */
[----:B------:R-:W0:Y:S01]  /*0020*/  LDCU UR4, c[0x0][0x360] ;  /* 0x00006c00ff0477ac */ /* 0x000e220008000800 */
[----:B------:R-:W0:Y:S01]  /*0030*/  S2R R3, SR_TID.X ;  /* 0x0000000000037919 */ /* 0x000e220000002100 */
[----:B------:R-:W1:Y:S01]  /*0040*/  LDCU UR5, c[0x0][0x388] ;  /* 0x00007100ff0577ac */ /* 0x000e620008000800 */
[----:B0-----:R-:W-:-:S05]  /*0050*/  IMAD R0, R0, UR4, R3 ;  /* 0x0000000400007c24 */ /* 0x001fca000f8e0203 */
[----:B-1----:R-:W-:-:S13]  /*0060*/  ISETP.GE.AND P0, PT, R0, UR5, PT ;  /* 0x0000000500007c0c */ /* 0x002fda000bf06270 */
[----:B------:R-:W-:Y:S05]  /*0070*/  @P0 EXIT ;  /* 0x000000000000094d */ /* 0x000fea0003800000 */
[----:B------:R-:W-:Y:S01]  /*0080*/  ISETP.GT.AND P0, PT, R0, 0x4, PT ;  /* 0x000000040000780c */ /* 0x000fe20003f04270 */
[----:B------:R-:W0:Y:S01]  /*0090*/  LDCU.64 UR4, c[0x0][0x358] ;  /* 0x00006b00ff0477ac */ /* 0x000e220008000a00 */
[----:B------:R-:W-:Y:S01]  /*00a0*/  BSSY.RECONVERGENT B0, `(.L_x_0) ;  /* 0x000019e000007945 */ /* 0x000fe20003800200 */
[----:B------:R-:W-:Y:S01]  /*00b0*/  HFMA2 R2, -RZ, RZ, 0, 0 ;  /* 0x00000000ff027431 */ /* 0x000fe200000001ff */
[----:B------:R-:W-:Y:S02]  /*00c0*/  CS2R R4, SRZ ;  /* 0x0000000000047805 */ /* 0x000fe4000001ff00 */
[----:B------:R-:W-:Y:S02]  /*00d0*/  CS2R R6, SRZ ;  /* 0x0000000000067805 */ /* 0x000fe4000001ff00 */
[----:B------:R-:W-:Y:S02]  /*00e0*/  CS2R R8, SRZ ;  /* 0x0000000000087805 */ /* 0x000fe4000001ff00 */
[----:B------:R-:W-:-:S02]  /*00f0*/  CS2R R10, SRZ ;  /* 0x00000000000a7805 */ /* 0x000fc4000001ff00 */
[----:B------:R-:W-:Y:S01]  /*0100*/  CS2R R12, SRZ ;  /* 0x00000000000c7805 */ /* 0x000fe2000001ff00 */
[----:B------:R-:W-:Y:S06]  /*0110*/  @P0 BRA `(.L_x_1) ;  /* 0x0000000c00000947 */ /* 0x000fec0003800000 */
[----:B------:R-:W-:-:S13]  /*0120*/  ISETP.GT.AND P0, PT, R0, 0x1, PT ;  /* 0x000000010000780c */ /* 0x000fda0003f04270 */
[----:B------:R-:W-:Y:S05]  /*0130*/  @P0 BRA `(.L_x_2) ;  /* 0x0000000400180947 */ /* 0x000fea0003800000 */
[----:B------:R-:W-:-:S04]  /*0140*/  VIMNMX.U32 R0, PT, PT, R0, 0x2, PT ;  /* 0x0000000200007848 */ /* 0x000fc80003fe0000 */
[----:B------:R-:W-:-:S04]  /*0150*/  SHF.L.U32 R0, R0, 0x2, RZ ;  /* 0x0000000200007819 */ /* 0x000fc800000006ff */
[----:B------:R-:W1:Y:S02]  /*0160*/  LDC R14, c[0x2][R0] ;  /* 0x00800000000e7b82 */ /* 0x000e640000000800 */
[----:B-1----:R-:W-:-:S04]  /*0170*/  SHF.R.S32.HI R15, RZ, 0x1f, R14 ;  /* 0x0000001fff0f7819 */ /* 0x002fc8000001140e */
.L_x_17:
[----:B0-----:R-:W-:Y:S05]  /*0180*/  BRX R14 -0x190                                                          (*"BRANCH_TARGETS .L_x_18,.L_x_19,.L_x_3"*) ;  /* 0xfffffffc0e9c7949 */ /* 0x001fea000383ffff */
.L_x_19:
[----:B------:R-:W0:Y:S02]  /*0190*/  LDC.64 R14, c[0x0][0x380] ;  /* 0x0000e000ff0e7b82 */ /* 0x000e240000000a00 */
[----:B0-----:R-:W2:Y:S04]  /*01a0*/  LDG.E R3, desc[UR4][R14.64+0x20] ;  /* 0x000020040e037981 */ /* 0x001ea8000c1e1900 */
[----:B------:R-:W3:Y:S04]  /*01b0*/  LDG.E R0, desc[UR4][R14.64+0x8] ;  /* 0x000008040e007981 */ /* 0x000ee8000c1e1900 */
[----:B------:R-:W4:Y:S04]  /*01c0*/  LDG.E R16, desc[UR4][R14.64+0x1c] ;  /* 0x00001c040e107981 */ /* 0x000f28000c1e1900 */
[----:B------:R-:W5:Y:S01]  /*01d0*/  LDG.E R18, desc[UR4][R14.64+0xc] ;  /* 0x00000c040e127981 */ /* 0x000f62000c1e1900 */
[----:B--2---:R-:W-:-:S04]  /*01e0*/  FMUL R17, |R3|, 3 ;  /* 0x4040000003117820 */ /* 0x004fc80000400200 */
[----:B---3--:R-:W-:-:S04]  /*01f0*/  FFMA R17, |R0|, 5, R17 ;  /* 0x40a0000000117823 */ /* 0x008fc80000000211 */
[----:B----4-:R-:W-:-:S04]  /*0200*/  FADD R17, R17, |R16| ;  /* 0x4000001011117221 */ /* 0x010fc80000000000 */
[----:B-----5:R-:W-:-:S05]  /*0210*/  FADD R17, R17, |R18| ;  /* 0x4000001211117221 */ /* 0x020fca0000000000 */
[C---:B------:R-:W-:Y:S01]  /*0220*/  FSETP.GT.AND P0, PT, R17.reuse, -R17, PT ;  /* 0x800000111100720b */ /* 0x040fe20003f04000 */
[----:B------:R-:W-:-:S12]  /*0230*/  FADD R17, R17, R17 ;  /* 0x0000001111117221 */ /* 0x000fd80000000000 */
[----:B------:R-:W-:Y:S05]  /*0240*/  @!P0 BRA `(.L_x_3) ;  /* 0x00000018000c8947 */ /* 0x000fea0003800000 */
[C---:B------:R-:W-:Y:S01]  /*0250*/  FMUL R12, R3.reuse, -3 ;  /* 0xc0400000030c7820 */ /* 0x040fe20000400000 */
[----:B------:R-:W0:Y:S01]  /*0260*/  MUFU.RCP R14, R17 ;  /* 0x00000011000e7308 */ /* 0x000e220000001000 */
[----:B------:R-:W-:Y:S02]  /*0270*/  FMUL R15, R0, 5 ;  /* 0x40a00000000f7820 */ /* 0x000fe40000400000 */
[----:B------:R-:W-:-:S04]  /*0280*/  FMUL R3, |R3|, R12 ;  /* 0x0000000c03037220 */ /* 0x000fc80000400200 */
[----:B------:R-:W-:-:S04]  /*0290*/  FFMA R3, |R0|, R15, R3 ;  /* 0x0000000f00037223 */ /* 0x000fc80000000203 */
[----:B------:R-:W-:-:S04]  /*02a0*/  FFMA R3, -R16, |R16|, R3 ;  /* 0x4000001010037223 */ /* 0x000fc80000000103 */
[----:B------:R-:W-:Y:S01]  /*02b0*/  FFMA R0, -R18, |R18|, R3 ;  /* 0x4000001212007223 */ /* 0x000fe20000000103 */
[----:B0-----:R-:W-:-:S03]  /*02c0*/  FFMA R15, -R17, R14, 1 ;  /* 0x3f800000110f7423 */ /* 0x001fc6000000010e */
[----:B------:R-:W0:Y:S01]  /*02d0*/  FCHK P0, -R0, R17 ;  /* 0x0000001100007302 */ /* 0x000e220000000100 */
[----:B------:R-:W-:-:S04]  /*02e0*/  FFMA R15, R14, R15, R14 ;  /* 0x0000000f0e0f7223 */ /* 0x000fc8000000000e */
[----:B------:R-:W-:-:S04]  /*02f0*/  FFMA R12, -R0, R15, RZ ;  /* 0x0000000f000c7223 */ /* 0x000fc800000001ff */
[----:B------:R-:W-:-:S04]  /*0300*/  FFMA R3, -R17, R12, -R0 ;  /* 0x0000000c11037223 */ /* 0x000fc80000000900 */
[----:B------:R-:W-:Y:S01]  /*0310*/  FFMA R12, R15, R3, R12 ;  /* 0x000000030f0c7223 */ /* 0x000fe2000000000c */
[----:B0-----:R-:W-:Y:S06]  /*0320*/  @!P0 BRA `(.L_x_3) ;  /* 0x0000001400d48947 */ /* 0x001fec0003800000 */
[----:B------:R-:W-:Y:S01]  /*0330*/  FADD R0, -R0, -RZ ;  /* 0x800000ff00007221 */ /* 0x000fe20000000100 */
[----:B------:R-:W-:Y:S02]  /*0340*/  MOV R3, R17 ;  /* 0x0000001100037202 */ /* 0x000fe40000000f00 */
[----:B------:R-:W-:-:S07]  /*0350*/  MOV R14, 0x370 ;  /* 0x00000370000e7802 */ /* 0x000fce0000000f00 */
[----:B------:R-:W-:Y:S05]  /*0360*/  CALL.REL.NOINC `($__internal_0_$__cuda_sm3x_div_rn_noftz_f32_slowpath) ;  /* 0x0000001c00907944 */ /* 0x000fea0003c00000 */
[----:B------:R-:W-:Y:S01]  /*0370*/  MOV R12, R0 ;  /* 0x00000000000c7202 */ /* 0x000fe20000000f00 */
[----:B------:R-:W-:Y:S06]  /*0380*/  BRA `(.L_x_3) ;  /* 0x0000001400bc7947 */ /* 0x000fec0003800000 */
.L_x_18:
[----:B------:R-:W0:Y:S02]  /*0390*/  LDC.64 R14, c[0x0][0x380] ;  /* 0x0000e000ff0e7b82 */ /* 0x000e240000000a00 */
[----:B0-----:R-:W2:Y:S04]  /*03a0*/  LDG.E R0, desc[UR4][R14.64+0x4] ;  /* 0x000004040e007981 */ /* 0x001ea8000c1e1900 */
[----:B------:R-:W2:Y:S04]  /*03b0*/  LDG.E R17, desc[UR4][R14.64+0xc] ;  /* 0x00000c040e117981 */ /* 0x000ea8000c1e1900 */
[----:B------:R-:W3:Y:S04]  /*03c0*/  LDG.E R16, desc[UR4][R14.64+0x18] ;  /* 0x000018040e107981 */ /* 0x000ee8000c1e1900 */
[----:B------:R-:W4:Y:S04]  /*03d0*/  LDG.E R18, desc[UR4][R14.64+0x14] ;  /* 0x000014040e127981 */ /* 0x000f28000c1e1900 */
[----:B------:R-:W5:Y:S01]  /*03e0*/  LDG.E R20, desc[UR4][R14.64+0x10] ;  /* 0x000010040e147981 */ /* 0x000f62000c1e1900 */
[----:B--2---:R-:W-:-:S04]  /*03f0*/  FADD R3, |R0|, |R17| ;  /* 0x4000001100037221 */ /* 0x004fc80000000200 */
[----:B---3--:R-:W-:-:S04]  /*0400*/  FADD R3, R3, |R16| ;  /* 0x4000001003037221 */ /* 0x008fc80000000000 */
[----:B----4-:R-:W-:-:S04]  /*0410*/  FFMA R3, |R18|, 3, R3 ;  /* 0x4040000012037823 */ /* 0x010fc80000000203 */
[----:B-----5:R-:W-:-:S05]  /*0420*/  FFMA R3, |R20|, 5, R3 ;  /* 0x40a0000014037823 */ /* 0x020fca0000000203 */
[C---:B------:R-:W-:Y:S01]  /*0430*/  FSETP.GT.AND P0, PT, R3.reuse, -R3, PT ;  /* 0x800000030300720b */ /* 0x040fe20003f04000 */
[----:B------:R-:W-:-:S12]  /*0440*/  FADD R3, R3, R3 ;  /* 0x0000000303037221 */ /* 0x000fd80000000000 */
[----:B------:R-:W-:Y:S05]  /*0450*/  @!P0 BRA `(.L_x_3) ;  /* 0x0000001400888947 */ /* 0x000fea0003800000 */
[----:B------:R-:W-:Y:S01]  /*0460*/  FMUL R17, R17, |R17| ;  /* 0x4000001111117220 */ /* 0x000fe20000400000 */
[----:B------:R-:W0:Y:S01]  /*0470*/  MUFU.RCP R14, R3 ;  /* 0x00000003000e7308 */ /* 0x000e220000001000 */
[----:B------:R-:W-:Y:S02]  /*0480*/  FMUL R13, R20, -5 ;  /* 0xc0a00000140d7820 */ /* 0x000fe40000400000 */
[----:B------:R-:W-:Y:S01]  /*0490*/  FFMA R17, R0, |R0|, R17 ;  /* 0x4000000000117223 */ /* 0x000fe20000000011 */
[----:B------:R-:W-:-:S03]  /*04a0*/  FMUL R0, R18, -3 ;  /* 0xc040000012007820 */ /* 0x000fc60000400000 */
[----:B------:R-:W-:-:S04]  /*04b0*/  FFMA R17, R16, |R16|, R17 ;  /* 0x4000001010117223 */ /* 0x000fc80000000011 */
[----:B------:R-:W-:-:S04]  /*04c0*/  FFMA R17, |R18|, R0, R17 ;  /* 0x0000000012117223 */ /* 0x000fc80000000211 */
[----:B------:R-:W-:Y:S01]  /*04d0*/  FFMA R0, |R20|, R13, R17 ;  /* 0x0000000d14007223 */ /* 0x000fe20000000211 */
        /* <DEDUP_REMOVED lines=8> */
[----:B------:R-:W-:-:S07]  /*0560*/  MOV R14, 0x580 ;  /* 0x00000580000e7802 */ /* 0x000fce0000000f00 */
[----:B------:R-:W-:Y:S05]  /*0570*/  CALL.REL.NOINC `($__internal_0_$__cuda_sm3x_div_rn_noftz_f32_slowpath) ;  /* 0x0000001c000c7944 */ /* 0x000fea0003c00000 */
[----:B------:R-:W-:Y:S01]  /*0580*/  MOV R13, R0 ;  /* 0x00000000000d7202 */ /* 0x000fe20000000f00 */
[----:B------:R-:W-:Y:S06]  /*0590*/  BRA `(.L_x_3) ;  /* 0x0000001400387947 */ /* 0x000fec0003800000 */
.L_x_2:
[----:B------:R-:W-:-:S04]  /*05a0*/  MOV R3, 0xfffffffe ;  /* 0xfffffffe00037802 */ /* 0x000fc80000000f00 */
[----:B------:R-:W-:-:S04]  /*05b0*/  VIADDMNMX.U32 R0, R0, R3, 0x3, PT ;  /* 0x0000000300007446 */ /* 0x000fc80003800003 */
[----:B------:R-:W-:-:S04]  /*05c0*/  SHF.L.U32 R0, R0, 0x2, RZ ;  /* 0x0000000200007819 */ /* 0x000fc800000006ff */
[----:B------:R-:W1:Y:S02]  /*05d0*/  LDC R14, c[0x2][R0+0xc] ;  /* 0x00800300000e7b82 */ /* 0x000e640000000800 */
[----:B-1----:R-:W-:-:S04]  /*05e0*/  SHF.R.S32.HI R15, RZ, 0x1f, R14 ;  /* 0x0000001fff0f7819 */ /* 0x002fc8000001140e */
.L_x_21:
[----:B0-----:R-:W-:Y:S05]  /*05f0*/  BRX R14 -0x600                                                          (*"BRANCH_TARGETS .L_x_22,.L_x_23,.L_x_24,.L_x_3"*) ;  /* 0xfffffff80e807949 */ /* 0x001fea000383ffff */
.L_x_24:
[----:B------:R-:W0:Y:S02]  /*0600*/  LDC.64 R14, c[0x0][0x380] ;  /* 0x0000e000ff0e7b82 */ /* 0x000e240000000a00 */
[----:B0-----:R-:W2:Y:S04]  /*0610*/  LDG.E R16, desc[UR4][R14.64+0x34] ;  /* 0x000034040e107981 */ /* 0x001ea8000c1e1900 */
[----:B------:R-:W2:Y:S04]  /*0620*/  LDG.E R19, desc[UR4][R14.64+0x54] ;  /* 0x000054040e137981 */ /* 0x000ea8000c1e1900 */
[----:B------:R-:W3:Y:S04]  /*0630*/  LDG.E R18, desc[UR4][R14.64+0x44] ;  /* 0x000044040e127981 */ /* 0x000ee8000c1e1900 */
[----:B------:R-:W4:Y:S04]  /*0640*/  LDG.E R0, desc[UR4][R14.64+0x5c] ;  /* 0x00005c040e007981 */ /* 0x000f28000c1e1900 */
[----:B------:R-:W5:Y:S01]  /*0650*/  LDG.E R3, desc[UR4][R14.64+0x3c] ;  /* 0x00003c040e037981 */ /* 0x000f62000c1e1900 */
[----:B--2---:R-:W-:-:S04]  /*0660*/  FFMA R17, |R16|, 3, |R19| ;  /* 0x4040000010117823 */ /* 0x004fc80000000613 */
[----:B---3--:R-:W-:-:S04]  /*0670*/  FFMA R17, |R18|, 5, R17 ;  /* 0x40a0000012117823 */ /* 0x008fc80000000211 */
[----:B----4-:R-:W-:-:S04]  /*0680*/  FFMA R20, |R0|, 2, R17 ;  /* 0x4000000000147823 */ /* 0x010fc80000000211 */
[----:B-----5:R-:W-:-:S04]  /*0690*/  FADD R20, R20, |R3| ;  /* 0x4000000314147221 */ /* 0x020fc80000000000 */
[C---:B------:R-:W-:Y:S01]  /*06a0*/  FADD R17, R20.reuse, R20 ;  /* 0x0000001414117221 */ /* 0x040fe20000000000 */
[----:B------:R-:W-:-:S13]  /*06b0*/  FSETP.GT.AND P0, PT, R20, -R20, PT ;  /* 0x800000141400720b */ /* 0x000fda0003f04000 */
[----:B------:R-:W-:Y:S05]  /*06c0*/  @!P0 BRA `(.L_x_3) ;  /* 0x0000001000ec8947 */ /* 0x000fea0003800000 */
[----:B------:R-:W-:Y:S01]  /*06d0*/  FMUL R19, R19, |R19| ;  /* 0x4000001313137220 */ /* 0x000fe20000400000 */
[----:B------:R-:W-:Y:S01]  /*06e0*/  FMUL R9, R16, 3 ;  /* 0x4040000010097820 */ /* 0x000fe20000400000 */
[----:B------:R-:W0:Y:S01]  /*06f0*/  MUFU.RCP R20, R17 ;  /* 0x0000001100147308 */ /* 0x000e220000001000 */
[----:B------:R-:W-:Y:S01]  /*0700*/  FMUL R14, R18, -5 ;  /* 0xc0a00000120e7820 */ /* 0x000fe20000400000 */
[----:B------:R-:W-:Y:S01]  /*0710*/  FADD R15, R0, R0 ;  /* 0x00000000000f7221 */ /* 0x000fe20000000000 */
[----:B------:R-:W-:-:S04]  /*0720*/  FFMA R9, |R16|, R9, -R19 ;  /* 0x0000000910097223 */ /* 0x000fc80000000a13 */
[----:B------:R-:W-:-:S04]  /*0730*/  FFMA R9, |R18|, R14, R9 ;  /* 0x0000000e12097223 */ /* 0x000fc80000000209 */
[----:B------:R-:W-:-:S04]  /*0740*/  FFMA R0, |R0|, -R15, R9 ;  /* 0x8000000f00007223 */ /* 0x000fc80000000209 */
        /* <DEDUP_REMOVED lines=14> */
.L_x_22:
[----:B------:R-:W0:Y:S02]  /*0830*/  LDC.64 R14, c[0x0][0x380] ;  /* 0x0000e000ff0e7b82 */ /* 0x000e240000000a00 */
[----:B0-----:R-:W2:Y:S04]  /*0840*/  LDG.E R18, desc[UR4][R14.64+0x14] ;  /* 0x000014040e127981 */ /* 0x001ea8000c1e1900 */
[----:B------:R-:W2:Y:S04]  /*0850*/  LDG.E R23, desc[UR4][R14.64+0x28] ;  /* 0x000028040e177981 */ /* 0x000ea8000c1e1900 */
[----:B------:R-:W3:Y:S04]  /*0860*/  LDG.E R17, desc[UR4][R14.64+0x30] ;  /* 0x000030040e117981 */ /* 0x000ee8000c1e1900 */
[----:B------:R-:W4:Y:S04]  /*0870*/  LDG.E R3, desc[UR4][R14.64+0x3c] ;  /* 0x00003c040e037981 */ /* 0x000f28000c1e1900 */
[----:B------:R-:W5:Y:S04]  /*0880*/  LDG.E R16, desc[UR4][R14.64+0x4c] ;  /* 0x00004c040e107981 */ /* 0x000f68000c1e1900 */
[----:B------:R-:W5:Y:S04]  /*0890*/  LDG.E R0, desc[UR4][R14.64+0x40] ;  /* 0x000040040e007981 */ /* 0x000f68000c1e1900 */
[----:B------:R-:W5:Y:S01]  /*08a0*/  LDG.E R19, desc[UR4][R14.64+0x24] ;  /* 0x000024040e137981 */ /* 0x000f62000c1e1900 */
[----:B--2---:R-:W-:-:S04]  /*08b0*/  FFMA R20, |R18|, 3, |R23| ;  /* 0x4040000012147823 */ /* 0x004fc80000000617 */
[----:B---3--:R-:W-:-:S04]  /*08c0*/  FFMA R20, |R17|, 2, R20 ;  /* 0x4000000011147823 */ /* 0x008fc80000000214 */
[----:B----4-:R-:W-:-:S04]  /*08d0*/  FADD R21, R20, |R3| ;  /* 0x4000000314157221 */ /* 0x010fc80000000000 */
[----:B-----5:R-:W-:-:S04]  /*08e0*/  FFMA R21, |R16|, 3, R21 ;  /* 0x4040000010157823 */ /* 0x020fc80000000215 */
[----:B------:R-:W-:-:S04]  /*08f0*/  FFMA R20, |R0|, 2, R21 ;  /* 0x4000000000147823 */ /* 0x000fc80000000215 */
[----:B------:R-:W-:-:S04]  /*0900*/  FADD R20, R20, |R19| ;  /* 0x4000001314147221 */ /* 0x000fc80000000000 */
[C---:B------:R-:W-:Y:S01]  /*0910*/  FADD R21, R20.reuse, R20 ;  /* 0x0000001414157221 */ /* 0x040fe20000000000 */
[----:B------:R-:W-:-:S13]  /*0920*/  FSETP.GT.AND P0, PT, R20, -R20, PT ;  /* 0x800000141400720b */ /* 0x000fda0003f04000 */
[----:B------:R-:W-:Y:S05]  /*0930*/  @!P0 BRA `(.L_x_3) ;  /* 0x0000001000508947 */ /* 0x000fea0003800000 */
[----:B------:R-:W-:Y:S01]  /*0940*/  FMUL R23, R23, |R23| ;  /* 0x4000001717177220 */ /* 0x000fe20000400000 */
[C---:B------:R-:W-:Y:S01]  /*0950*/  FMUL R11, R18.reuse, 3 ;  /* 0x40400000120b7820 */ /* 0x040fe20000400000 */
[----:B------:R-:W-:Y:S01]  /*0960*/  FADD R15, R17, R17 ;  /* 0x00000011110f7221 */ /* 0x000fe20000000000 */
[----:B------:R-:W0:Y:S02]  /*0970*/  MUFU.RCP R14, R21 ;  /* 0x00000015000e7308 */ /* 0x000e240000001000 */
[----:B------:R-:W-:Y:S01]  /*0980*/  FFMA R18, |R18|, R11, R23 ;  /* 0x0000000b12127223 */ /* 0x000fe20000000217 */
[----:B------:R-:W-:-:S03]  /*0990*/  FMUL R11, R16, 3 ;  /* 0x40400000100b7820 */ /* 0x000fc60000400000 */
[----:B------:R-:W-:Y:S01]  /*09a0*/  FFMA R18, |R17|, R15, R18 ;  /* 0x0000000f11127223 */ /* 0x000fe20000000212 */
[----:B------:R-:W-:-:S03]  /*09b0*/  FADD R15, R0, R0 ;  /* 0x00000000000f7221 */ /* 0x000fc60000000000 */
[----:B------:R-:W-:-:S04]  /*09c0*/  FFMA R3, R3, |R3|, R18 ;  /* 0x4000000303037223 */ /* 0x000fc80000000012 */
[----:B------:R-:W-:-:S04]  /*09d0*/  FFMA R3, |R16|, R11, R3 ;  /* 0x0000000b10037223 */ /* 0x000fc80000000203 */
[----:B------:R-:W-:Y:S01]  /*09e0*/  FFMA R0, |R0|, -R15, R3 ;  /* 0x8000000f00007223 */ /* 0x000fe20000000203 */
[----:B0-----:R-:W-:-:S03]  /*09f0*/  FFMA R3, -R21, R14, 1 ;  /* 0x3f80000015037423 */ /* 0x001fc6000000010e */
[----:B------:R-:W-:Y:S01]  /*0a00*/  FFMA R0, -R19, |R19|, R0 ;  /* 0x4000001313007223 */ /* 0x000fe20000000100 */
[----:B------:R-:W-:-:S03]  /*0a10*/  FFMA R3, R14, R3, R14 ;  /* 0x000000030e037223 */ /* 0x000fc6000000000e */
[----:B------:R-:W0:Y:S01]  /*0a20*/  FCHK P0, -R0, R21 ;  /* 0x0000001500007302 */ /* 0x000e220000000100 */
        /* <DEDUP_REMOVED lines=10> */
.L_x_23:
[----:B------:R-:W0:Y:S02]  /*0ad0*/  LDC.64 R14, c[0x0][0x380] ;  /* 0x0000e000ff0e7b82 */ /* 0x000e240000000a00 */
[----:B0-----:R-:W2:Y:S04]  /*0ae0*/  LDG.E R19, desc[UR4][R14.64+0x38] ;  /* 0x000038040e137981 */ /* 0x001ea8000c1e1900 */
[----:B------:R-:W3:Y:S04]  /*0af0*/  LDG.E R18, desc[UR4][R14.64+0x20] ;  /* 0x000020040e127981 */ /* 0x000ee8000c1e1900 */
[----:B------:R-:W4:Y:S04]  /*0b00*/  LDG.E R3, desc[UR4][R14.64+0x34] ;  /* 0x000034040e037981 */ /* 0x000f28000c1e1900 */
[----:B------:R-:W5:Y:S04]  /*0b10*/  LDG.E R0, desc[UR4][R14.64+0x30] ;  /* 0x000030040e007981 */ /* 0x000f68000c1e1900 */
[----:B------:R-:W5:Y:S01]  /*0b20*/  LDG.E R16, desc[UR4][R14.64+0x2c] ;  /* 0x00002c040e107981 */ /* 0x000f62000c1e1900 */
[----:B--2---:R-:W-:-:S04]  /*0b30*/  FMUL R17, |R19|, 3 ;  /* 0x4040000013117820 */ /* 0x004fc80000400200 */
[----:B---3--:R-:W-:-:S04]  /*0b40*/  FFMA R20, |R18|, 3, R17 ;  /* 0x4040000012147823 */ /* 0x008fc80000000211 */
[----:B----4-:R-:W-:-:S04]  /*0b50*/  FFMA R17, |R3|, 3, R20 ;  /* 0x4040000003117823 */ /* 0x010fc80000000214 */
[----:B-----5:R-:W-:-:S04]  /*0b60*/  FFMA R17, |R0|, 2, R17 ;  /* 0x4000000000117823 */ /* 0x020fc80000000211 */
[----:B------:R-:W-:-:S05]  /*0b70*/  FADD R17, R17, |R16| ;  /* 0x4000001011117221 */ /* 0x000fca0000000000 */
[C---:B------:R-:W-:Y:S01]  /*0b80*/  FSETP.GT.AND P0, PT, R17.reuse, -R17, PT ;  /* 0x800000111100720b */ /* 0x040fe20003f04000 */
[----:B------:R-:W-:-:S12]  /*0b90*/  FADD R17, R17, R17 ;  /* 0x0000001111117221 */ /* 0x000fd80000000000 */
[----:B------:R-:W-:Y:S05]  /*0ba0*/  @!P0 BRA `(.L_x_3) ;  /* 0x0000000c00b48947 */ /* 0x000fea0003800000 */
[C---:B------:R-:W-:Y:S01]  /*0bb0*/  FMUL R10, R19.reuse, 3 ;  /* 0x40400000130a7820 */ /* 0x040fe20000400000 */
[----:B------:R-:W-:Y:S01]  /*0bc0*/  FMUL R15, R18, 3 ;  /* 0x40400000120f7820 */ /* 0x000fe20000400000 */
[----:B------:R-:W0:Y:S01]  /*0bd0*/  MUFU.RCP R20, R17 ;  /* 0x0000001100147308 */ /* 0x000e220000001000 */
[----:B------:R-:W-:Y:S01]  /*0be0*/  FADD R14, R0, R0 ;  /* 0x00000000000e7221 */ /* 0x000fe20000000000 */
[----:B------:R-:W-:Y:S01]  /*0bf0*/  FMUL R19, |R19|, R10 ;  /* 0x0000000a13137220 */ /* 0x000fe20000400200 */
[----:B------:R-:W-:-:S03]  /*0c00*/  FMUL R10, R3, 3 ;  /* 0x40400000030a7820 */ /* 0x000fc60000400000 */
[----:B------:R-:W-:-:S04]  /*0c10*/  FFMA R18, |R18|, R15, R19 ;  /* 0x0000000f12127223 */ /* 0x000fc80000000213 */
[----:B------:R-:W-:-:S04]  /*0c20*/  FFMA R3, |R3|, -R10, R18 ;  /* 0x8000000a03037223 */ /* 0x000fc80000000212 */
        /* <DEDUP_REMOVED lines=15> */
.L_x_1:
[----:B------:R-:W-:-:S13]  /*0d20*/  ISETP.GT.AND P0, PT, R0, 0x7, PT ;  /* 0x000000070000780c */ /* 0x000fda0003f04270 */
[----:B------:R-:W-:Y:S05]  /*0d30*/  @P0 BRA `(.L_x_4) ;  /* 0x0000000400a40947 */ /* 0x000fea0003800000 */
[----:B------:R-:W-:-:S04]  /*0d40*/  MOV R3, 0xfffffffb ;  /* 0xfffffffb00037802 */ /* 0x000fc80000000f00 */
[----:B------:R-:W-:-:S04]  /*0d50*/  VIADDMNMX.U32 R0, R0, R3, 0x3, PT ;  /* 0x0000000300007446 */ /* 0x000fc80003800003 */
[----:B------:R-:W-:-:S04]  /*0d60*/  SHF.L.U32 R0, R0, 0x2, RZ ;  /* 0x0000000200007819 */ /* 0x000fc800000006ff */
[----:B------:R-:W1:Y:S02]  /*0d70*/  LDC R14, c[0x2][R0+0x1c] ;  /* 0x00800700000e7b82 */ /* 0x000e640000000800 */
[----:B-1----:R-:W-:-:S04]  /*0d80*/  SHF.R.S32.HI R15, RZ, 0x1f, R14 ;  /* 0x0000001fff0f7819 */ /* 0x002fc8000001140e */
.L_x_26:
[----:B0-----:R-:W-:Y:S05]  /*0d90*/  BRX R14 -0xda0                                                          (*"BRANCH_TARGETS .L_x_27,.L_x_28,.L_x_29,.L_x_3"*) ;  /* 0xfffffff00e987949 */ /* 0x001fea000383ffff */
.L_x_29:
        /* <DEDUP_REMOVED lines=16> */
[----:B------:R-:W-:Y:S01]  /*0ea0*/  FADD R6, R18, R18 ;  /* 0x0000001212067221 */ /* 0x000fe20000000000 */
[----:B------:R-:W-:Y:S01]  /*0eb0*/  FADD R14, R0, R0 ;  /* 0x00000000000e7221 */ /* 0x000fe20000000000 */
[----:B------:R-:W-:-:S04]  /*0ec0*/  FFMA R15, |R16|, R15, R19 ;  /* 0x0000000f100f7223 */ /* 0x000fc80000000213 */
[----:B------:R-:W-:-:S04]  /*0ed0*/  FFMA R15, |R18|, -R6, R15 ;  /* 0x80000006120f7223 */ /* 0x000fc8000000020f */
        /* <DEDUP_REMOVED lines=15> */
.L_x_27:
[----:B------:R-:W0:Y:S02]  /*0fd0*/  LDC.64 R14, c[0x0][0x380] ;  /* 0x0000e000ff0e7b82 */ /* 0x000e240000000a00 */
[----:B0-----:R-:W2:Y:S04]  /*0fe0*/  LDG.E R0, desc[UR4][R14.64+0x5c] ;  /* 0x00005c040e007981 */ /* 0x001ea8000c1e1900 */
[----:B------:R-:W2:Y:S04]  /*0ff0*/  LDG.E R17, desc[UR4][R14.64+0x60] ;  /* 0x000060040e117981 */ /* 0x000ea8000c1e1900 */
[----:B------:R-:W3:Y:S04]  /*1000*/  LDG.E R16, desc[UR4][R14.64+0x50] ;  /* 0x000050040e107981 */ /* 0x000ee8000c1e1900 */
[----:B------:R-:W4:Y:S01]  /*1010*/  LDG.E R18, desc[UR4][R14.64+0x4c] ;  /* 0x00004c040e127981 */ /* 0x000f22000c1e1900 */
[----:B--2---:R-:W-:-:S04]  /*1020*/  FFMA R3, |R0|, 2, |R17| ;  /* 0x4000000000037823 */ /* 0x004fc80000000611 */
[----:B---3--:R-:W-:-:S04]  /*1030*/  FFMA R3, |R16|, 2, R3 ;  /* 0x4000000010037823 */ /* 0x008fc80000000203 */
[----:B----4-:R-:W-:-:S05]  /*1040*/  FFMA R3, |R18|, 3, R3 ;  /* 0x4040000012037823 */ /* 0x010fca0000000203 */
[C---:B------:R-:W-:Y:S01]  /*1050*/  FSETP.GT.AND P0, PT, R3.reuse, -R3, PT ;  /* 0x800000030300720b */ /* 0x040fe20003f04000 */
[----:B------:R-:W-:-:S12]  /*1060*/  FADD R3, R3, R3 ;  /* 0x0000000303037221 */ /* 0x000fd80000000000 */
[----:B------:R-:W-:Y:S05]  /*1070*/  @!P0 BRA `(.L_x_3) ;  /* 0x0000000800808947 */ /* 0x000fea0003800000 */
[----:B------:R-:W0:Y:S01]  /*1080*/  MUFU.RCP R14, R3 ;  /* 0x00000003000e7308 */ /* 0x000e220000001000 */
[----:B------:R-:W-:Y:S01]  /*1090*/  FMUL R17, R17, |R17| ;  /* 0x4000001111117220 */ /* 0x000fe20000400000 */
[----:B------:R-:W-:Y:S01]  /*10a0*/  FADD R15, R0, R0 ;  /* 0x00000000000f7221 */ /* 0x000fe20000000000 */
[----:B------:R-:W-:-:S03]  /*10b0*/  FADD R8, R16, R16 ;  /* 0x0000001010087221 */ /* 0x000fc60000000000 */
[----:B------:R-:W-:Y:S01]  /*10c0*/  FFMA R15, |R0|, R15, R17 ;  /* 0x0000000f000f7223 */ /* 0x000fe20000000211 */
[----:B------:R-:W-:-:S03]  /*10d0*/  FMUL R0, R18, -3 ;  /* 0xc040000012007820 */ /* 0x000fc60000400000 */
[----:B------:R-:W-:-:S04]  /*10e0*/  FFMA R15, |R16|, -R8, R15 ;  /* 0x80000008100f7223 */ /* 0x000fc8000000020f */
        /* <DEDUP_REMOVED lines=13> */
.L_x_28:
[----:B------:R-:W0:Y:S02]  /*11c0*/  LDC.64 R14, c[0x0][0x380] ;  /* 0x0000e000ff0e7b82 */ /* 0x000e240000000a00 */
[----:B0-----:R-:W2:Y:S04]  /*11d0*/  LDG.E R16, desc[UR4][R14.64+0x50] ;  /* 0x000050040e107981 */ /* 0x001ea8000c1e1900 */
[----:B------:R-:W3:Y:S04]  /*11e0*/  LDG.E R0, desc[UR4][R14.64+0x40] ;  /* 0x000040040e007981 */ /* 0x000ee8000c1e1900 */
[----:B------:R-:W4:Y:S04]  /*11f0*/  LDG.E R18, desc[UR4][R14.64+0x58] ;  /* 0x000058040e127981 */ /* 0x000f28000c1e1900 */
[----:B------:R-:W5:Y:S01]  /*1200*/  LDG.E R20, desc[UR4][R14.64+0x48] ;  /* 0x000048040e147981 */ /* 0x000f62000c1e1900 */
[----:B--2---:R-:W-:-:S04]  /*1210*/  FADD R3, |R16|, |R16| ;  /* 0x4000001010037221 */ /* 0x004fc80000000200 */
[----:B---3--:R-:W-:-:S04]  /*1220*/  FFMA R3, |R0|, 2, R3 ;  /* 0x4000000000037823 */ /* 0x008fc80000000203 */
[----:B----4-:R-:W-:-:S04]  /*1230*/  FFMA R3, |R18|, 2, R3 ;  /* 0x4000000012037823 */ /* 0x010fc80000000203 */
[----:B-----5:R-:W-:-:S05]  /*1240*/  FFMA R3, |R20|, 5, R3 ;  /* 0x40a0000014037823 */ /* 0x020fca0000000203 */
[C---:B------:R-:W-:Y:S01]  /*1250*/  FSETP.GT.AND P0, PT, R3.reuse, -R3, PT ;  /* 0x800000030300720b */ /* 0x040fe20003f04000 */
[----:B------:R-:W-:-:S12]  /*1260*/  FADD R3, R3, R3 ;  /* 0x0000000303037221 */ /* 0x000fd80000000000 */
[----:B------:R-:W-:Y:S05]  /*1270*/  @!P0 BRA `(.L_x_3) ;  /* 0x0000000800008947 */ /* 0x000fea0003800000 */
[----:B------:R-:W-:Y:S01]  /*1280*/  FADD R15, R16, R16 ;  /* 0x00000010100f7221 */ /* 0x000fe20000000000 */
[----:B------:R-:W0:Y:S01]  /*1290*/  MUFU.RCP R22, R3 ;  /* 0x0000000300167308 */ /* 0x000e220000001000 */
[----:B------:R-:W-:Y:S01]  /*12a0*/  FADD R7, R0, R0 ;  /* 0x0000000000077221 */ /* 0x000fe20000000000 */
[----:B------:R-:W-:Y:S01]  /*12b0*/  FADD R14, R18, R18 ;  /* 0x00000012120e7221 */ /* 0x000fe20000000000 */
[----:B------:R-:W-:-:S04]  /*12c0*/  FMUL R15, |R16|, R15 ;  /* 0x0000000f100f7220 */ /* 0x000fc80000400200 */
[----:B------:R-:W-:Y:S01]  /*12d0*/  FFMA R7, |R0|, R7, R15 ;  /* 0x0000000700077223 */ /* 0x000fe2000000020f */
[----:B------:R-:W-:-:S03]  /*12e0*/  FMUL R0, R20, -5 ;  /* 0xc0a0000014007820 */ /* 0x000fc60000400000 */
        /* <DEDUP_REMOVED lines=14> */
.L_x_4:
[----:B------:R-:W-:-:S04]  /*13d0*/  MOV R3, 0xfffffff8 ;  /* 0xfffffff800037802 */ /* 0x000fc80000000f00 */
[----:B------:R-:W-:-:S04]  /*13e0*/  VIADDMNMX.U32 R0, R0, R3, 0x3, PT ;  /* 0x0000000300007446 */ /* 0x000fc80003800003 */
[----:B------:R-:W-:-:S04]  /*13f0*/  SHF.L.U32 R0, R0, 0x2, RZ ;  /* 0x0000000200007819 */ /* 0x000fc800000006ff */
[----:B------:R-:W1:Y:S02]  /*1400*/  LDC R14, c[0x2][R0+0x2c] ;  /* 0x00800b00000e7b82 */ /* 0x000e640000000800 */
[----:B-1----:R-:W-:-:S04]  /*1410*/  SHF.R.S32.HI R15, RZ, 0x1f, R14 ;  /* 0x0000001fff0f7819 */ /* 0x002fc8000001140e */
.L_x_31:
[----:B0-----:R-:W-:Y:S05]  /*1420*/  BRX R14 -0x1430                                                         (*"BRANCH_TARGETS .L_x_32,.L_x_33,.L_x_34,.L_x_3"*) ;  /* 0xffffffe80ef47949 */ /* 0x001fea000383ffff */
.L_x_34:
[----:B------:R-:W0:Y:S02]  /*1430*/  LDC.64 R14, c[0x0][0x380] ;  /* 0x0000e000ff0e7b82 */ /* 0x000e240000000a00 */
[----:B0-----:R-:W2:Y:S04]  /*1440*/  LDG.E R19, desc[UR4][R14.64] ;  /* 0x000000040e137981 */ /* 0x001ea8000c1e1900 */
[----:B------:R-:W2:Y:S04]  /*1450*/  LDG.E R20, desc[UR4][R14.64+0x10] ;  /* 0x000010040e147981 */ /* 0x000ea8000c1e1900 */
[----:B------:R-:W3:Y:S04]  /*1460*/  LDG.E R18, desc[UR4][R14.64+0x24] ;  /* 0x000024040e127981 */ /* 0x000ee8000c1e1900 */
[----:B------:R-:W4:Y:S04]  /*1470*/  LDG.E R3, desc[UR4][R14.64+0x48] ;  /* 0x000048040e037981 */ /* 0x000f28000c1e1900 */
[----:B------:R-:W5:Y:S04]  /*1480*/  LDG.E R0, desc[UR4][R14.64+0x68] ;  /* 0x000068040e007981 */ /* 0x000f68000c1e1900 */
[----:B------:R-:W5:Y:S01]  /*1490*/  LDG.E R16, desc[UR4][R14.64+0x70] ;  /* 0x000070040e107981 */ /* 0x000f62000c1e1900 */
[----:B--2---:R-:W-:-:S04]  /*14a0*/  FFMA R17, |R20|, 5, |R19| ;  /* 0x40a0000014117823 */ /* 0x004fc80000000613 */
[----:B---3--:R-:W-:-:S04]  /*14b0*/  FADD R22, R17, |R18| ;  /* 0x4000001211167221 */ /* 0x008fc80000000000 */
[----:B----4-:R-:W-:-:S04]  /*14c0*/  FFMA R17, |R3|, 5, R22 ;  /* 0x40a0000003117823 */ /* 0x010fc80000000216 */
[----:B-----5:R-:W-:-:S04]  /*14d0*/  FFMA R17, |R0|, 2, R17 ;  /* 0x4000000000117823 */ /* 0x020fc80000000211 */
[----:B------:R-:W-:-:S05]  /*14e0*/  FADD R17, R17, |R16| ;  /* 0x4000001011117221 */ /* 0x000fca0000000000 */
[C---:B------:R-:W-:Y:S01]  /*14f0*/  FSETP.GT.AND P0, PT, R17.reuse, -R17, PT ;  /* 0x800000111100720b */ /* 0x040fe20003f04000 */
[----:B------:R-:W-:-:S12]  /*1500*/  FADD R17, R17, R17 ;  /* 0x0000001111117221 */ /* 0x000fd80000000000 */
[----:B------:R-:W-:Y:S05]  /*1510*/  @!P0 BRA `(.L_x_3) ;  /* 0x0000000400588947 */ /* 0x000fea0003800000 */
[----:B------:R-:W-:Y:S01]  /*1520*/  FMUL R15, R20, 5 ;  /* 0x40a00000140f7820 */ /* 0x000fe20000400000 */
[----:B------:R-:W-:Y:S01]  /*1530*/  FMUL R2, R3, 5 ;  /* 0x40a0000003027820 */ /* 0x000fe20000400000 */
[----:B------:R-:W0:Y:S01]  /*1540*/  MUFU.RCP R22, R17 ;  /* 0x0000001100167308 */ /* 0x000e220000001000 */
[----:B------:R-:W-:Y:S01]  /*1550*/  FADD R14, R0, R0 ;  /* 0x00000000000e7221 */ /* 0x000fe20000000000 */
[----:B------:R-:W-:-:S04]  /*1560*/  FMUL R20, |R20|, R15 ;  /* 0x0000000f14147220 */ /* 0x000fc80000400200 */
[----:B------:R-:W-:-:S04]  /*1570*/  FFMA R19, R19, |R19|, R20 ;  /* 0x4000001313137223 */ /* 0x000fc80000000014 */
[----:B------:R-:W-:-:S04]  /*1580*/  FFMA R18, R18, |R18|, R19 ;  /* 0x4000001212127223 */ /* 0x000fc80000000013 */
[----:B------:R-:W-:-:S04]  /*1590*/  FFMA R3, |R3|, R2, R18 ;  /* 0x0000000203037223 */ /* 0x000fc80000000212 */
[----:B------:R-:W-:-:S04]  /*15a0*/  FFMA R3, |R0|, R14, R3 ;  /* 0x0000000e00037223 */ /* 0x000fc80000000203 */
[----:B------:R-:W-:Y:S01]  /*15b0*/  FFMA R0, R16, |R16|, R3 ;  /* 0x4000001010007223 */ /* 0x000fe20000000003 */
[----:B0-----:R-:W-:-:S03]  /*15c0*/  FFMA R3, -R17, R22, 1 ;  /* 0x3f80000011037423 */ /* 0x001fc60000000116 */
[----:B------:R-:W-:Y:S01]  /*15d0*/  FADD R0, R0, -10 ;  /* 0xc120000000007421 */ /* 0x000fe20000000000 */
        /* <DEDUP_REMOVED lines=12> */
.L_x_32:
[----:B------:R-:W0:Y:S02]  /*16a0*/  LDC.64 R14, c[0x0][0x380] ;  /* 0x0000e000ff0e7b82 */ /* 0x000e240000000a00 */
[----:B0-----:R-:W2:Y:S04]  /*16b0*/  LDG.E R0, desc[UR4][R14.64+0x1c] ;  /* 0x00001c040e007981 */ /* 0x001ea8000c1e1900 */
[----:B------:R-:W2:Y:S04]  /*16c0*/  LDG.E R3, desc[UR4][R14.64+0x2c] ;  /* 0x00002c040e037981 */ /* 0x000ea8000c1e1900 */
[----:B------:R-:W3:Y:S04]  /*16d0*/  LDG.E R17, desc[UR4][R14.64+0x28] ;  /* 0x000028040e117981 */ /* 0x000ee8000c1e1900 */
[----:B------:R-:W4:Y:S01]  /*16e0*/  LDG.E R19, desc[UR4][R14.64+0x18] ;  /* 0x000018040e137981 */ /* 0x000f22000c1e1900 */
[----:B--2---:R-:W-:-:S04]  /*16f0*/  FADD R16, |R0|, |R3| ;  /* 0x4000000300107221 */ /* 0x004fc80000000200 */
[----:B---3--:R-:W-:-:S04]  /*1700*/  FADD R16, R16, |R17| ;  /* 0x4000001110107221 */ /* 0x008fc80000000000 */
[----:B----4-:R-:W-:-:S04]  /*1710*/  FADD R16, R16, |R19| ;  /* 0x4000001310107221 */ /* 0x010fc80000000000 */
[C---:B------:R-:W-:Y:S01]  /*1720*/  FADD R21, R16.reuse, R16 ;  /* 0x0000001010157221 */ /* 0x040fe20000000000 */
[----:B------:R-:W-:-:S13]  /*1730*/  FSETP.GT.AND P0, PT, R16, -R16, PT ;  /* 0x800000101000720b */ /* 0x000fda0003f04000 */
[----:B------:R-:W-:Y:S05]  /*1740*/  @!P0 BRA `(.L_x_3) ;  /* 0x0000000000cc8947 */ /* 0x000fea0003800000 */
[----:B------:R-:W0:Y:S01]  /*1750*/  MUFU.RCP R14, R21 ;  /* 0x00000015000e7308 */ /* 0x000e220000001000 */
[----:B------:R-:W-:-:S04]  /*1760*/  FMUL R3, R3, |R3| ;  /* 0x4000000303037220 */ /* 0x000fc80000400000 */
[----:B------:R-:W-:-:S04]  /*1770*/  FFMA R0, R0, |R0|, R3 ;  /* 0x4000000000007223 */ /* 0x000fc80000000003 */
[----:B------:R-:W-:-:S04]  /*1780*/  FFMA R0, -R17, |R17|, R0 ;  /* 0x4000001111007223 */ /* 0x000fc80000000100 */
[----:B------:R-:W-:-:S04]  /*1790*/  FFMA R0, -R19, |R19|, R0 ;  /* 0x4000001313007223 */ /* 0x000fc80000000100 */
[----:B------:R-:W1:Y:S01]  /*17a0*/  FCHK P0, -R0, R21 ;  /* 0x0000001500007302 */ /* 0x000e620000000100 */
[----:B0-----:R-:W-:-:S04]  /*17b0*/  FFMA R3, -R21, R14, 1 ;  /* 0x3f80000015037423 */ /* 0x001fc8000000010e */
[----:B------:R-:W-:-:S04]  /*17c0*/  FFMA R3, R14, R3, R14 ;  /* 0x000000030e037223 */ /* 0x000fc8000000000e */
[----:B------:R-:W-:-:S04]  /*17d0*/  FFMA R14, -R0, R3, RZ ;  /* 0x00000003000e7223 */ /* 0x000fc800000001ff */
[----:B------:R-:W-:-:S04]  /*17e0*/  FFMA R5, -R21, R14, -R0 ;  /* 0x0000000e15057223 */ /* 0x000fc80000000900 */
[----:B------:R-:W-:Y:S01]  /*17f0*/  FFMA R5, R3, R5, R14 ;  /* 0x0000000503057223 */ /* 0x000fe2000000000e */
[----:B-1----:R-:W-:Y:S06]  /*1800*/  @!P0 BRA `(.L_x_3) ;  /* 0x00000000009c8947 */ /* 0x002fec0003800000 */
[----:B------:R-:W-:Y:S01]  /*1810*/  FADD R0, -R0, -RZ ;  /* 0x800000ff00007221 */ /* 0x000fe20000000100 */
[----:B------:R-:W-:Y:S02]  /*1820*/  MOV R3, R21 ;  /* 0x0000001500037202 */ /* 0x000fe40000000f00 */
[----:B------:R-:W-:-:S07]  /*1830*/  MOV R14, 0x1850 ;  /* 0x00001850000e7802 */ /* 0x000fce0000000f00 */
[----:B------:R-:W-:Y:S05]  /*1840*/  CALL.REL.NOINC `($__internal_0_$__cuda_sm3x_div_rn_noftz_f32_slowpath) ;  /* 0x0000000800587944 */ /* 0x000fea0003c00000 */
[----:B------:R-:W-:Y:S01]  /*1850*/  MOV R5, R0 ;  /* 0x0000000000057202 */ /* 0x000fe20000000f00 */
[----:B------:R-:W-:Y:S06]  /*1860*/  BRA `(.L_x_3) ;  /* 0x0000000000847947 */ /* 0x000fec0003800000 */
.L_x_33:
[----:B------:R-:W0:Y:S02]  /*1870*/  LDC.64 R14, c[0x0][0x380] ;  /* 0x0000e000ff0e7b82 */ /* 0x000e240000000a00 */
[----:B0-----:R-:W2:Y:S04]  /*1880*/  LDG.E R0, desc[UR4][R14.64] ;  /* 0x000000040e007981 */ /* 0x001ea8000c1e1900 */
[----:B------:R-:W2:Y:S04]  /*1890*/  LDG.E R17, desc[UR4][R14.64+0x4] ;  /* 0x000004040e117981 */ /* 0x000ea8000c1e1900 */
[----:B------:R-:W3:Y:S04]  /*18a0*/  LDG.E R16, desc[UR4][R14.64+0x8] ;  /* 0x000008040e107981 */ /* 0x000ee8000c1e1900 */
[----:B------:R-:W4:Y:S04]  /*18b0*/  LDG.E R18, desc[UR4][R14.64+0x38] ;  /* 0x000038040e127981 */ /* 0x000f28000c1e1900 */
[----:B------:R-:W5:Y:S01]  /*18c0*/  LDG.E R20, desc[UR4][R14.64+0x6c] ;  /* 0x00006c040e147981 */ /* 0x000f62000c1e1900 */
[----:B--2---:R-:W-:-:S04]  /*18d0*/  FADD R3, |R0|, |R17| ;  /* 0x4000001100037221 */ /* 0x004fc80000000200 */
[----:B---3--:R-:W-:-:S04]  /*18e0*/  FFMA R3, |R16|, 5, R3 ;  /* 0x40a0000010037823 */ /* 0x008fc80000000203 */
[----:B----4-:R-:W-:-:S04]  /*18f0*/  FFMA R3, |R18|, 3, R3 ;  /* 0x4040000012037823 */ /* 0x010fc80000000203 */
[----:B-----5:R-:W-:-:S05]  /*1900*/  FADD R3, R3, |R20| ;  /* 0x4000001403037221 */ /* 0x020fca0000000000 */
[C---:B------:R-:W-:Y:S01]  /*1910*/  FSETP.GT.AND P0, PT, R3.reuse, -R3, PT ;  /* 0x800000030300720b */ /* 0x040fe20003f04000 */
[----:B------:R-:W-:-:S12]  /*1920*/  FADD R3, R3, R3 ;  /* 0x0000000303037221 */ /* 0x000fd80000000000 */
[----:B------:R-:W-:Y:S05]  /*1930*/  @!P0 BRA `(.L_x_3) ;  /* 0x0000000000508947 */ /* 0x000fea0003800000 */
[----:B------:R-:W-:Y:S01]  /*1940*/  FMUL R17, R17, |R17| ;  /* 0x4000001111117220 */ /* 0x000fe20000400000 */
[----:B------:R-:W-:Y:S01]  /*1950*/  FMUL R4, R16, 5 ;  /* 0x40a0000010047820 */ /* 0x000fe20000400000 */
[----:B------:R-:W0:Y:S02]  /*1960*/  MUFU.RCP R14, R3 ;  /* 0x00000003000e7308 */ /* 0x000e240000001000 */
[----:B------:R-:W-:Y:S01]  /*1970*/  FFMA R17, R0, |R0|, R17 ;  /* 0x4000000000117223 */ /* 0x000fe20000000011 */
[----:B------:R-:W-:-:S03]  /*1980*/  FMUL R0, R18, 3 ;  /* 0x4040000012007820 */ /* 0x000fc60000400000 */
        /* <DEDUP_REMOVED lines=12> */
[----:B------:R-:W-:-:S07]  /*1a50*/  MOV R14, 0x1a70 ;  /* 0x00001a70000e7802 */ /* 0x000fce0000000f00 */
[----:B------:R-:W-:Y:S05]  /*1a60*/  CALL.REL.NOINC `($__internal_0_$__cuda_sm3x_div_rn_noftz_f32_slowpath) ;  /* 0x0000000400d07944 */ /* 0x000fea0003c00000 */
[----:B------:R-:W-:-:S07]  /*1a70*/  MOV R4, R0 ;  /* 0x0000000000047202 */ /* 0x000fce0000000f00 */
.L_x_3:
[----:B------:R-:W-:Y:S05]  /*1a80*/  BSYNC.RECONVERGENT B0 ;  /* 0x0000000000007941 */ /* 0x000fea0003800200 */
.L_x_0:
[----:B------:R-:W0:Y:S02]  /*1a90*/  LDC.64 R14, c[0x0][0x380] ;  /* 0x0000e000ff0e7b82 */ /* 0x000e240000000a00 */
[----:B0-----:R-:W2:Y:S04]  /*1aa0*/  LDG.E R22, desc[UR4][R14.64+0x3c] ;  /* 0x00003c040e167981 */ /* 0x001ea8000c1e1900 */
[----:B------:R-:W3:Y:S04]  /*1ab0*/  LDG.E R20, desc[UR4][R14.64+0x5c] ;  /* 0x00005c040e147981 */ /* 0x000ee8000c1e1900 */
[----:B------:R-:W4:Y:S04]  /*1ac0*/  LDG.E R25, desc[UR4][R14.64+0x34] ;  /* 0x000034040e197981 */ /* 0x000f28000c1e1900 */
[----:B------:R-:W5:Y:S04]  /*1ad0*/  LDG.E R3, desc[UR4][R14.64+0x50] ;  /* 0x000050040e037981 */ /* 0x000f68000c1e1900 */
        /* <DEDUP_REMOVED lines=8> */
[----:B------:R-:W5:Y:S01]  /*1b60*/  LDG.E R24, desc[UR4][R14.64+0x58] ;  /* 0x000058040e187981 */ /* 0x000f62000c1e1900 */
[----:B--2---:R-:W-:-:S04]  /*1b70*/  FADD R22, R22, R11 ;  /* 0x0000000b16167221 */ /* 0x004fc80000000000 */
[--C-:B------:R-:W-:Y:S01]  /*1b80*/  FADD R23, R22, -R9.reuse ;  /* 0x8000000916177221 */ /* 0x100fe20000000000 */
[----:B---3--:R-:W-:Y:S02]  /*1b90*/  FADD R27, R20, -R9 ;  /* 0x80000009141b7221 */ /* 0x008fe40000000000 */
[----:B------:R-:W2:Y:S01]  /*1ba0*/  LDG.E R20, desc[UR4][R14.64+0x10] ;  /* 0x000010040e147981 */ /* 0x000ea2000c1e1900 */
[----:B----4-:R-:W-:Y:S01]  /*1bb0*/  FADD R22, R25, -R10 ;  /* 0x8000000a19167221 */ /* 0x010fe20000000000 */
[----:B------:R-:W-:-:S03]  /*1bc0*/  FADD R27, R27, R8 ;  /* 0x000000081b1b7221 */ /* 0x000fc60000000000 */
[----:B------:R-:W-:Y:S01]  /*1bd0*/  FADD R25, R22, R9 ;  /* 0x0000000916197221 */ /* 0x000fe20000000000 */
[----:B-----5:R-:W-:Y:S01]  /*1be0*/  FADD R22, R3, -R8 ;  /* 0x8000000803167221 */ /* 0x020fe20000000000 */
[----:B------:R0:W-:Y:S01]  /*1bf0*/  STG.E desc[UR4][R14.64+0x5c], R27 ;  /* 0x00005c1b0e007986 */ /* 0x0001e2000c101904 */
[----:B------:R-:W-:-:S03]  /*1c00*/  FADD R16, R16, R11 ;  /* 0x0000000b10107221 */ /* 0x000fc60000000000 */
[----:B------:R1:W-:Y:S01]  /*1c10*/  STG.E desc[UR4][R14.64+0x3c], R23 ;  /* 0x00003c170e007986 */ /* 0x0003e2000c101904 */
[----:B------:R-:W-:-:S03]  /*1c20*/  FADD R29, R18, -R9 ;  /* 0x80000009121d7221 */ /* 0x000fc60000000000 */
[----:B------:R-:W3:Y:S01]  /*1c30*/  LDG.E R18, desc[UR4][R14.64+0x18] ;  /* 0x000018040e127981 */ /* 0x000ee2000c1e1900 */
[----:B0-----:R-:W-:-:S03]  /*1c40*/  FADD R27, R22, R7 ;  /* 0x00000007161b7221 */ /* 0x001fc60000000000 */
[----:B------:R-:W4:Y:S01]  /*1c50*/  LDG.E R3, desc[UR4][R14.64+0x8] ;  /* 0x000008040e037981 */ /* 0x000f22000c1e1900 */
[--C-:B-1----:R-:W-:Y:S01]  /*1c60*/  FADD R23, R21, R8.reuse ;  /* 0x0000000815177221 */ /* 0x102fe20000000000 */
[----:B------:R-:W-:Y:S02]  /*1c70*/  FADD R21, R16, -R8 ;  /* 0x8000000810157221 */ /* 0x000fe40000000000 */
[----:B------:R0:W-:Y:S01]  /*1c80*/  STG.E desc[UR4][R14.64+0x50], R27 ;  /* 0x0000501b0e007986 */ /* 0x0001e2000c101904 */
[----:B------:R-:W-:Y:S01]  /*1c90*/  FADD R9, R0, -R9 ;  /* 0x8000000900097221 */ /* 0x000fe20000000000 */
[--C-:B------:R-:W-:Y:S01]  /*1ca0*/  FADD R29, R29, R6.reuse ;  /* 0x000000061d1d7221 */ /* 0x100fe20000000000 */
[--C-:B------:R-:W-:Y:S01]  /*1cb0*/  FADD R23, R23, -R6.reuse ;  /* 0x8000000617177221 */ /* 0x100fe20000000000 */
[----:B------:R-:W5:Y:S01]  /*1cc0*/  LDG.E R0, desc[UR4][R14.64+0x4] ;  /* 0x000004040e007981 */ /* 0x000f62000c1e1900 */
[----:B------:R-:W-:-:S03]  /*1cd0*/  FADD R19, R19, -R6 ;  /* 0x8000000613137221 */ /* 0x000fc60000000000 */
[----:B------:R1:W-:Y:S01]  /*1ce0*/  STG.E desc[UR4][R14.64+0x4c], R21 ;  /* 0x00004c150e007986 */ /* 0x0003e2000c101904 */
[----:B------:R-:W-:Y:S01]  /*1cf0*/  FADD R26, R26, -R11 ;  /* 0x8000000b1a1a7221 */ /* 0x000fe20000000000 */
[--C-:B0-----:R-:W-:Y:S02]  /*1d00*/  FADD R27, R28, -R7.reuse ;  /* 0x800000071c1b7221 */ /* 0x101fe40000000000 */
[----:B------:R-:W4:Y:S01]  /*1d10*/  LDG.E R8, desc[UR4][R14.64+0xc] ;  /* 0x00000c040e087981 */ /* 0x000f22000c1e1900 */
[----:B------:R-:W-:-:S03]  /*1d20*/  FADD R28, R26, R7 ;  /* 0x000000071a1c7221 */ /* 0x000fc60000000000 */
[----:B------:R-:W4:Y:S01]  /*1d30*/  LDG.E R16, desc[UR4][R14.64+0x14] ;  /* 0x000014040e107981 */ /* 0x000f22000c1e1900 */
[----:B-1----:R-:W-:-:S03]  /*1d40*/  FADD R21, R27, R2 ;  /* 0x000000021b157221 */ /* 0x002fc60000000000 */
[----:B------:R-:W4:Y:S04]  /*1d50*/  LDG.E R22, desc[UR4][R14.64+0x28] ;  /* 0x000028040e167981 */ /* 0x000f28000c1e1900 */
[----:B------:R0:W-:Y:S04]  /*1d60*/  STG.E desc[UR4][R14.64+0x34], R25 ;  /* 0x000034190e007986 */ /* 0x0001e8000c101904 */
[----:B------:R1:W-:Y:S04]  /*1d70*/  STG.E desc[UR4][R14.64+0x44], R29 ;  /* 0x0000441d0e007986 */ /* 0x0003e8000c101904 */
[----:B------:R1:W-:Y:S01]  /*1d80*/  STG.E desc[UR4][R14.64+0x60], R23 ;  /* 0x000060170e007986 */ /* 0x0003e2000c101904 */
[----:B0-----:R-:W-:-:S03]  /*1d90*/  FADD R25, R17, R6 ;  /* 0x0000000611197221 */ /* 0x001fc60000000000 */
[----:B------:R0:W-:Y:S01]  /*1da0*/  STG.E desc[UR4][R14.64+0x54], R9 ;  /* 0x000054090e007986 */ /* 0x0001e2000c101904 */
[----:B-1----:R-:W-:-:S03]  /*1db0*/  FADD R29, R19, R2 ;  /* 0x00000002131d7221 */ /* 0x002fc60000000000 */
[----:B------:R-:W4:Y:S01]  /*1dc0*/  LDG.E R17, desc[UR4][R14.64+0x20] ;  /* 0x000020040e117981 */ /* 0x000f22000c1e1900 */
[----:B------:R-:W-:-:S03]  /*1dd0*/  FADD R23, R24, R7 ;  /* 0x0000000718177221 */ /* 0x000fc60000000000 */
[----:B------:R-:W4:Y:S04]  /*1de0*/  LDG.E R19, desc[UR4][R14.64+0x2c] ;  /* 0x00002c040e137981 */ /* 0x000f28000c1e1900 */
[----:B0-----:R-:W4:Y:S04]  /*1df0*/  LDG.E R9, desc[UR4][R14.64+0x1c] ;  /* 0x00001c040e097981 */ /* 0x001f28000c1e1900 */
[----:B------:R-:W4:Y:S04]  /*1e00*/  LDG.E R26, desc[UR4][R14.64+0x30] ;  /* 0x000030040e1a7981 */ /* 0x000f28000c1e1900 */
[----:B------:R0:W-:Y:S01]  /*1e10*/  STG.E desc[UR4][R14.64+0x48], R21 ;  /* 0x000048150e007986 */ /* 0x0001e2000c101904 */
[----:B------:R-:W-:-:S03]  /*1e20*/  FADD R6, R23, -R6 ;  /* 0x8000000617067221 */ /* 0x000fc60000000000 */
[----:B------:R-:W4:Y:S04]  /*1e30*/  LDG.E R24, desc[UR4][R14.64+0x24] ;  /* 0x000024040e187981 */ /* 0x000f28000c1e1900 */
[----:B------:R-:W4:Y:S04]  /*1e40*/  LDG.E R7, desc[UR4][R14.64] ;  /* 0x000000040e077981 */ /* 0x000f28000c1e1900 */
[----:B0-----:R-:W4:Y:S04]  /*1e50*/  LDG.E R21, desc[UR4][R14.64+0x38] ;  /* 0x000038040e157981 */ /* 0x001f28000c1e1900 */
[----:B------:R0:W-:Y:S04]  /*1e60*/  STG.E desc[UR4][R14.64+0x64], R25 ;  /* 0x000064190e007986 */ /* 0x0001e8000c101904 */
[----:B------:R-:W4:Y:S04]  /*1e70*/  LDG.E R23, desc[UR4][R14.64+0x6c] ;  /* 0x00006c040e177981 */ /* 0x000f28000c1e1900 */
[----:B0-----:R-:W4:Y:S04]  /*1e80*/  LDG.E R25, desc[UR4][R14.64+0x70] ;  /* 0x000070040e197981 */ /* 0x001f28000c1e1900 */
[----:B------:R0:W-:Y:S04]  /*1e90*/  STG.E desc[UR4][R14.64+0x68], R29 ;  /* 0x0000681d0e007986 */ /* 0x0001e8000c101904 */
[----:B------:R-:W-:Y:S04]  /*1ea0*/  STG.E desc[UR4][R14.64+0x58], R6 ;  /* 0x000058060e007986 */ /* 0x000fe8000c101904 */
[----:B------:R-:W-:Y:S01]  /*1eb0*/  STG.E desc[UR4][R14.64+0x40], R28 ;  /* 0x0000401c0e007986 */ /* 0x000fe2000c101904 */
[--C-:B--2---:R-:W-:Y:S01]  /*1ec0*/  FADD R20, R20, -R13.reuse ;  /* 0x8000000d14147221 */ /* 0x104fe20000000000 */
[----:B---3--:R-:W-:-:S03]  /*1ed0*/  FADD R18, R18, R13 ;  /* 0x0000000d12127221 */ /* 0x008fc60000000000 */
[----:B------:R-:W-:Y:S01]  /*1ee0*/  FADD R20, R20, R2 ;  /* 0x0000000214147221 */ /* 0x000fe20000000000 */
[----:B-----5:R-:W-:Y:S01]  /*1ef0*/  FADD R27, R0, R13 ;  /* 0x0000000d001b7221 */ /* 0x020fe20000000000 */
[----:B----4-:R-:W-:Y:S01]  /*1f00*/  FADD R0, R3, R12 ;  /* 0x0000000c03007221 */ /* 0x010fe20000000000 */
[----:B------:R-:W-:Y:S01]  /*1f10*/  FADD R3, R18, -R5 ;  /* 0x8000000512037221 */ /* 0x000fe20000000000 */
[----:B0-----:R-:W-:-:S04]  /*1f20*/  FADD R29, R8, R13 ;  /* 0x0000000d081d7221 */ /* 0x001fc80000000000 */
[----:B------:R0:W-:Y:S01]  /*1f30*/  STG.E desc[UR4][R14.64+0x18], R3 ;  /* 0x000018030e007986 */ /* 0x0001e2000c101904 */
[----:B------:R-:W-:Y:S01]  /*1f40*/  FADD R16, R16, -R13 ;  /* 0x8000000d10107221 */ /* 0x000fe20000000000 */
[----:B------:R-:W-:Y:S01]  /*1f50*/  FADD R29, R29, -R12 ;  /* 0x8000000c1d1d7221 */ /* 0x000fe20000000000 */
[----:B------:R-:W-:Y:S02]  /*1f60*/  FADD R22, R22, -R5 ;  /* 0x8000000516167221 */ /* 0x000fe40000000000 */
[--C-:B------:R-:W-:Y:S02]  /*1f70*/  FADD R13, R16, R11.reuse ;  /* 0x0000000b100d7221 */ /* 0x100fe40000000000 */
[--C-:B0-----:R-:W-:Y:S01]  /*1f80*/  FADD R3, R22, R11.reuse ;  /* 0x0000000b16037221 */ /* 0x101fe20000000000 */
[--C-:B------:R-:W-:Y:S01]  /*1f90*/  FADD R27, R27, R4.reuse ;  /* 0x000000041b1b7221 */ /* 0x100fe20000000000 */
[----:B------:R-:W-:Y:S01]  /*1fa0*/  FADD R0, R0, R4 ;  /* 0x0000000400007221 */ /* 0x000fe20000000000 */
[----:B------:R-:W-:Y:S01]  /*1fb0*/  STG.E desc[UR4][R14.64+0xc], R29 ;  /* 0x00000c1d0e007986 */ /* 0x000fe2000c101904 */
[----:B------:R-:W-:Y:S01]  /*1fc0*/  FADD R17, R17, -R12 ;  /* 0x8000000c11117221 */ /* 0x000fe20000000000 */
[----:B------:R-:W-:Y:S01]  /*1fd0*/  FADD R6, R19, -R10 ;  /* 0x8000000a13067221 */ /* 0x000fe20000000000 */
[----:B------:R-:W-:Y:S01]  /*1fe0*/  FADD R12, R9, -R12 ;  /* 0x8000000c090c7221 */ /* 0x000fe20000000000 */
[----:B------:R-:W-:-:S03]  /*1ff0*/  FADD R19, R26, R11 ;  /* 0x0000000b1a137221 */ /* 0x000fc60000000000 */
[--C-:B------:R-:W-:Y:S01]  /*2000*/  FADD R9, R12, R5.reuse ;  /* 0x000000050c097221 */ /* 0x100fe20000000000 */
[--C-:B------:R-:W-:Y:S01]  /*2010*/  FADD R17, R17, R10.reuse ;  /* 0x0000000a11117221 */ /* 0x100fe20000000000 */
[----:B------:R-:W-:Y:S01]  /*2020*/  FADD R5, R6, R5 ;  /* 0x0000000506057221 */ /* 0x000fe20000000000 */
[----:B------:R-:W-:Y:S01]  /*2030*/  FADD R19, R19, -R10 ;  /* 0x8000000a13137221 */ /* 0x000fe20000000000 */
[----:B------:R-:W-:Y:S01]  /*2040*/  FADD R11, R24, -R11 ;  /* 0x8000000b180b7221 */ /* 0x000fe20000000000 */
[----:B------:R-:W-:Y:S01]  /*2050*/  FADD R7, R7, R2 ;  /* 0x0000000207077221 */ /* 0x000fe20000000000 */
[----:B------:R-:W-:Y:S02]  /*2060*/  FADD R21, R21, R10 ;  /* 0x0000000a15157221 */ /* 0x000fe40000000000 */
[----:B------:R-:W-:Y:S01]  /*2070*/  FADD R11, R11, R2 ;  /* 0x000000020b0b7221 */ /* 0x000fe20000000000 */
[--C-:B------:R-:W-:Y:S01]  /*2080*/  FADD R7, R7, R4.reuse ;  /* 0x0000000407077221 */ /* 0x100fe20000000000 */
[--C-:B------:R-:W-:Y:S01]  /*2090*/  FADD R21, R21, R4.reuse ;  /* 0x0000000415157221 */ /* 0x100fe20000000000 */
[----:B------:R-:W-:Y:S01]  /*20a0*/  FADD R23, R23, R4 ;  /* 0x0000000417177221 */ /* 0x000fe20000000000 */
[----:B------:R-:W-:Y:S01]  /*20b0*/  STG.E desc[UR4][R14.64+0x4], R27 ;  /* 0x0000041b0e007986 */ /* 0x000fe2000c101904 */
[----:B------:R-:W-:-:S03]  /*20c0*/  FADD R25, R25, R2 ;  /* 0x0000000219197221 */ /* 0x000fc60000000000 */
[----:B------:R-:W-:Y:S04]  /*20d0*/  STG.E desc[UR4][R14.64+0x14], R13 ;  /* 0x0000140d0e007986 */ /* 0x000fe8000c101904 */
        /* <DEDUP_REMOVED lines=11> */
[----:B------:R-:W-:Y:S01]  /*2190*/  STG.E desc[UR4][R14.64], R7 ;  /* 0x000000070e007986 */ /* 0x000fe2000c101904 */
[----:B------:R-:W-:Y:S05]  /*21a0*/  EXIT ;  /* 0x000000000000794d */ /* 0x000fea0003800000 */
        .weak           $__internal_0_$__cuda_sm3x_div_rn_noftz_f32_slowpath
        .type           $__internal_0_$__cuda_sm3x_div_rn_noftz_f32_slowpath,@function
        .size           $__internal_0_$__cuda_sm3x_div_rn_noftz_f32_slowpath,(.L_x_36 - $__internal_0_$__cuda_sm3x_div_rn_noftz_f32_slowpath)
$__internal_0_$__cuda_sm3x_div_rn_noftz_f32_slowpath:
[----:B------:R-:W-:Y:S01]  /*21b0*/  SHF.R.U32.HI R15, RZ, 0x17, R3 ;  /* 0x00000017ff0f7819 */ /* 0x000fe20000011603 */
[----:B------:R-:W-:Y:S01]  /*21c0*/  BSSY.RECONVERGENT B1, `(.L_x_5) ;  /* 0x0000062000017945 */ /* 0x000fe20003800200 */
[----:B------:R-:W-:Y:S02]  /*21d0*/  SHF.R.U32.HI R16, RZ, 0x17, R0 ;  /* 0x00000017ff107819 */ /* 0x000fe40000011600 */
[----:B------:R-:W-:Y:S02]  /*21e0*/  LOP3.LUT R15, R15, 0xff, RZ, 0xc0, !PT ;  /* 0x000000ff0f0f7812 */ /* 0x000fe400078ec0ff */
[----:B------:R-:W-:Y:S02]  /*21f0*/  LOP3.LUT R17, R16, 0xff, RZ, 0xc0, !PT ;  /* 0x000000ff10117812 */ /* 0x000fe400078ec0ff */
[----:B------:R-:W-:Y:S02]  /*2200*/  IADD3 R19, PT, PT, R15, -0x1, RZ ;  /* 0xffffffff0f137810 */ /* 0x000fe40007ffe0ff */
[----:B------:R-:W-:-:S02]  /*2210*/  IADD3 R18, PT, PT, R17, -0x1, RZ ;  /* 0xffffffff11127810 */ /* 0x000fc40007ffe0ff */
[----:B------:R-:W-:-:S04]  /*2220*/  ISETP.GT.U32.AND P0, PT, R19, 0xfd, PT ;  /* 0x000000fd1300780c */ /* 0x000fc80003f04070 */
[----:B------:R-:W-:-:S13]  /*2230*/  ISETP.GT.U32.OR P0, PT, R18, 0xfd, P0 ;  /* 0x000000fd1200780c */ /* 0x000fda0000704470 */
[----:B------:R-:W-:Y:S01]  /*2240*/  @!P0 MOV R16, RZ ;  /* 0x000000ff00108202 */ /* 0x000fe20000000f00 */
[----:B------:R-:W-:Y:S06]  /*2250*/  @!P0 BRA `(.L_x_6) ;  /* 0x00000000005c8947 */ /* 0x000fec0003800000 */
[----:B------:R-:W-:Y:S02]  /*2260*/  FSETP.GTU.FTZ.AND P0, PT, |R0|, +INF , PT ;  /* 0x7f8000000000780b */ /* 0x000fe40003f1c200 */
[----:B------:R-:W-:-:S04]  /*2270*/  FSETP.GTU.FTZ.AND P1, PT, |R3|, +INF , PT ;  /* 0x7f8000000300780b */ /* 0x000fc80003f3c200 */
[----:B------:R-:W-:-:S13]  /*2280*/  PLOP3.LUT P0, PT, P0, P1, PT, 0xf8, 0x8f ;  /* 0x00000000008f781c */ /* 0x000fda0000703f70 */
[----:B------:R-:W-:Y:S05]  /*2290*/  @P0 BRA `(.L_x_7) ;  /* 0x00000004004c0947 */ /* 0x000fea0003800000 */
[----:B------:R-:W-:-:S13]  /*22a0*/  LOP3.LUT P0, RZ, R3, 0x7fffffff, R0, 0xc8, !PT ;  /* 0x7fffffff03ff7812 */ /* 0x000fda000780c800 */
[----:B------:R-:W-:Y:S05]  /*22b0*/  @!P0 BRA `(.L_x_8) ;  /* 0x00000004003c8947 */ /* 0x000fea0003800000 */
[C---:B------:R-:W-:Y:S02]  /*22c0*/  FSETP.NEU.FTZ.AND P2, PT, |R0|.reuse, +INF , PT ;  /* 0x7f8000000000780b */ /* 0x040fe40003f5d200 */
[----:B------:R-:W-:Y:S02]  /*22d0*/  FSETP.NEU.FTZ.AND P1, PT, |R3|, +INF , PT ;  /* 0x7f8000000300780b */ /* 0x000fe40003f3d200 */
[----:B------:R-:W-:-:S11]  /*22e0*/  FSETP.NEU.FTZ.AND P0, PT, |R0|, +INF , PT ;  /* 0x7f8000000000780b */ /* 0x000fd60003f1d200 */
[----:B------:R-:W-:Y:S05]  /*22f0*/  @!P1 BRA !P2, `(.L_x_8) ;  /* 0x00000004002c9947 */ /* 0x000fea0005000000 */
[----:B------:R-:W-:-:S04]  /*2300*/  LOP3.LUT P2, RZ, R0, 0x7fffffff, RZ, 0xc0, !PT ;  /* 0x7fffffff00ff7812 */ /* 0x000fc8000784c0ff */
[----:B------:R-:W-:-:S13]  /*2310*/  PLOP3.LUT P1, PT, P1, P2, PT, 0x2f, 0xf2 ;  /* 0x0000000000f2781c */ /* 0x000fda0000f24577 */
[----:B------:R-:W-:Y:S05]  /*2320*/  @P1 BRA `(.L_x_9) ;  /* 0x0000000400181947 */ /* 0x000fea0003800000 */
[----:B------:R-:W-:-:S04]  /*2330*/  LOP3.LUT P1, RZ, R3, 0x7fffffff, RZ, 0xc0, !PT ;  /* 0x7fffffff03ff7812 */ /* 0x000fc8000782c0ff */
[----:B------:R-:W-:-:S13]  /*2340*/  PLOP3.LUT P0, PT, P0, P1, PT, 0x2f, 0xf2 ;  /* 0x0000000000f2781c */ /* 0x000fda0000702577 */
[----:B------:R-:W-:Y:S05]  /*2350*/  @P0 BRA `(.L_x_10) ;  /* 0x0000000400000947 */ /* 0x000fea0003800000 */
[----:B------:R-:W-:Y:S02]  /*2360*/  ISETP.GE.AND P0, PT, R18, RZ, PT ;  /* 0x000000ff1200720c */ /* 0x000fe40003f06270 */
[----:B------:R-:W-:-:S11]  /*2370*/  ISETP.GE.AND P1, PT, R19, RZ, PT ;  /* 0x000000ff1300720c */ /* 0x000fd60003f26270 */
[----:B------:R-:W-:Y:S01]  /*2380*/  @P0 MOV R16, RZ ;  /* 0x000000ff00100202 */ /* 0x000fe20000000f00 */
[----:B------:R-:W-:Y:S01]  /*2390*/  @!P0 FFMA R0, R0, 1.84467440737095516160e+19, RZ ;  /* 0x5f80000000008823 */ /* 0x000fe200000000ff */
[----:B------:R-:W-:Y:S01]  /*23a0*/  @!P0 MOV R16, 0xffffffc0 ;  /* 0xffffffc000108802 */ /* 0x000fe20000000f00 */
[----:B------:R-:W-:-:S03]  /*23b0*/  @!P1 FFMA R3, R3, 1.84467440737095516160e+19, RZ ;  /* 0x5f80000003039823 */ /* 0x000fc600000000ff */
[----:B------:R-:W-:-:S07]  /*23c0*/  @!P1 IADD3 R16, PT, PT, R16, 0x40, RZ ;  /* 0x0000004010109810 */ /* 0x000fce0007ffe0ff */
.L_x_6:
[----:B------:R-:W-:Y:S01]  /*23d0*/  LEA R18, R15, 0xc0800000, 0x17 ;  /* 0xc08000000f127811 */ /* 0x000fe200078eb8ff */
[----:B------:R-:W-:Y:S01]  /*23e0*/  BSSY.RECONVERGENT B2, `(.L_x_11) ;  /* 0x0000036000027945 */ /* 0x000fe20003800200 */
[----:B------:R-:W-:Y:S02]  /*23f0*/  IADD3 R17, PT, PT, R17, -0x7f, RZ ;  /* 0xffffff8111117810 */ /* 0x000fe40007ffe0ff */
[----:B------:R-:W-:-:S03]  /*2400*/  IADD3 R19, PT, PT, -R18, R3, RZ ;  /* 0x0000000312137210 */ /* 0x000fc60007ffe1ff */
[----:B------:R-:W-:Y:S01]  /*2410*/  IMAD R0, R17, -0x800000, R0 ;  /* 0xff80000011007824 */ /* 0x000fe200078e0200 */
[----:B------:R-:W0:Y:S01]  /*2420*/  MUFU.RCP R3, R19 ;  /* 0x0000001300037308 */ /* 0x000e220000001000 */
[----:B------:R-:W-:Y:S01]  /*2430*/  FADD.FTZ R21, -R19, -RZ ;  /* 0x800000ff13157221 */ /* 0x000fe20000010100 */
[----:B------:R-:W-:-:S04]  /*2440*/  IADD3 R17, PT, PT, R17, 0x7f, -R15 ;  /* 0x0000007f11117810 */ /* 0x000fc80007ffe80f */
[----:B------:R-:W-:Y:S01]  /*2450*/  IADD3 R17, PT, PT, R17, R16, RZ ;  /* 0x0000001011117210 */ /* 0x000fe20007ffe0ff */
[----:B0-----:R-:W-:-:S04]  /*2460*/  FFMA R18, R3, R21, 1 ;  /* 0x3f80000003127423 */ /* 0x001fc80000000015 */
[----:B------:R-:W-:-:S04]  /*2470*/  FFMA R3, R3, R18, R3 ;  /* 0x0000001203037223 */ /* 0x000fc80000000003 */
[----:B------:R-:W-:-:S04]  /*2480*/  FFMA R18, R0, R3, RZ ;  /* 0x0000000300127223 */ /* 0x000fc800000000ff */
[----:B------:R-:W-:-:S04]  /*2490*/  FFMA R20, R21, R18, R0 ;  /* 0x0000001215147223 */ /* 0x000fc80000000000 */
[----:B------:R-:W-:-:S04]  /*24a0*/  FFMA R18, R3, R20, R18 ;  /* 0x0000001403127223 */ /* 0x000fc80000000012 */
[----:B------:R-:W-:-:S04]  /*24b0*/  FFMA R21, R21, R18, R0 ;  /* 0x0000001215157223 */ /* 0x000fc80000000000 */
[----:B------:R-:W-:-:S05]  /*24c0*/  FFMA R0, R3, R21, R18 ;  /* 0x0000001503007223 */ /* 0x000fca0000000012 */
[----:B------:R-:W-:-:S04]  /*24d0*/  SHF.R.U32.HI R15, RZ, 0x17, R0 ;  /* 0x00000017ff0f7819 */ /* 0x000fc80000011600 */
[----:B------:R-:W-:-:S04]  /*24e0*/  LOP3.LUT R15, R15, 0xff, RZ, 0xc0, !PT ;  /* 0x000000ff0f0f7812 */ /* 0x000fc800078ec0ff */
[----:B------:R-:W-:-:S04]  /*24f0*/  IADD3 R19, PT, PT, R15, R17, RZ ;  /* 0x000000110f137210 */ /* 0x000fc80007ffe0ff */
[----:B------:R-:W-:-:S04]  /*2500*/  IADD3 R15, PT, PT, R19, -0x1, RZ ;  /* 0xffffffff130f7810 */ /* 0x000fc80007ffe0ff */
[----:B------:R-:W-:-:S13]  /*2510*/  ISETP.GE.U32.AND P0, PT, R15, 0xfe, PT ;  /* 0x000000fe0f00780c */ /* 0x000fda0003f06070 */
[----:B------:R-:W-:Y:S05]  /*2520*/  @!P0 BRA `(.L_x_12) ;  /* 0x0000000000808947 */ /* 0x000fea0003800000 */
[----:B------:R-:W-:-:S13]  /*2530*/  ISETP.GT.AND P0, PT, R19, 0xfe, PT ;  /* 0x000000fe1300780c */ /* 0x000fda0003f04270 */
[----:B------:R-:W-:Y:S05]  /*2540*/  @P0 BRA `(.L_x_13) ;  /* 0x00000000006c0947 */ /* 0x000fea0003800000 */
[----:B------:R-:W-:-:S13]  /*2550*/  ISETP.GE.AND P0, PT, R19, 0x1, PT ;  /* 0x000000011300780c */ /* 0x000fda0003f06270 */
[----:B------:R-:W-:Y:S05]  /*2560*/  @P0 BRA `(.L_x_14) ;  /* 0x0000000000740947 */ /* 0x000fea0003800000 */
[----:B------:R-:W-:Y:S02]  /*2570*/  ISETP.GE.AND P0, PT, R19, -0x18, PT ;  /* 0xffffffe81300780c */ /* 0x000fe40003f06270 */
[----:B------:R-:W-:-:S11]  /*2580*/  LOP3.LUT R0, R0, 0x80000000, RZ, 0xc0, !PT ;  /* 0x8000000000007812 */ /* 0x000fd600078ec0ff */
[----:B------:R-:W-:Y:S05]  /*2590*/  @!P0 BRA `(.L_x_14) ;  /* 0x0000000000688947 */ /* 0x000fea0003800000 */
[-CC-:B------:R-:W-:Y:S01]  /*25a0*/  FFMA.RZ R15, R3, R21.reuse, R18.reuse ;  /* 0x00000015030f7223 */ /* 0x180fe2000000c012 */
[C---:B------:R-:W-:Y:S02]  /*25b0*/  ISETP.NE.AND P2, PT, R19.reuse, RZ, PT ;  /* 0x000000ff1300720c */ /* 0x040fe40003f45270 */
[----:B------:R-:W-:Y:S02]  /*25c0*/  ISETP.NE.AND P1, PT, R19, RZ, PT ;  /* 0x000000ff1300720c */ /* 0x000fe40003f25270 */
[----:B------:R-:W-:Y:S01]  /*25d0*/  LOP3.LUT R16, R15, 0x7fffff, RZ, 0xc0, !PT ;  /* 0x007fffff0f107812 */ /* 0x000fe200078ec0ff */
[CCC-:B------:R-:W-:Y:S01]  /*25e0*/  FFMA.RP R15, R3.reuse, R21.reuse, R18.reuse ;  /* 0x00000015030f7223 */ /* 0x1c0fe20000008012 */
[----:B------:R-:W-:Y:S01]  /*25f0*/  FFMA.RM R18, R3, R21, R18 ;  /* 0x0000001503127223 */ /* 0x000fe20000004012 */
[----:B------:R-:W-:Y:S02]  /*2600*/  IADD3 R3, PT, PT, R19, 0x20, RZ ;  /* 0x0000002013037810 */ /* 0x000fe40007ffe0ff */
[----:B------:R-:W-:-:S02]  /*2610*/  LOP3.LUT R16, R16, 0x800000, RZ, 0xfc, !PT ;  /* 0x0080000010107812 */ /* 0x000fc400078efcff */
[----:B------:R-:W-:Y:S02]  /*2620*/  IADD3 R17, PT, PT, -R19, RZ, RZ ;  /* 0x000000ff13117210 */ /* 0x000fe40007ffe1ff */
[----:B------:R-:W-:Y:S02]  /*2630*/  SHF.L.U32 R3, R16, R3, RZ ;  /* 0x0000000310037219 */ /* 0x000fe400000006ff */
[----:B------:R-:W-:Y:S02]  /*2640*/  FSETP.NEU.FTZ.AND P0, PT, R15, R18, PT ;  /* 0x000000120f00720b */ /* 0x000fe40003f1d000 */
[----:B------:R-:W-:Y:S02]  /*2650*/  SEL R15, R17, RZ, P2 ;  /* 0x000000ff110f7207 */ /* 0x000fe40001000000 */
[----:B------:R-:W-:Y:S02]  /*2660*/  ISETP.NE.AND P1, PT, R3, RZ, P1 ;  /* 0x000000ff0300720c */ /* 0x000fe40000f25270 */
[----:B------:R-:W-:-:S02]  /*2670*/  SHF.R.U32.HI R15, RZ, R15, R16 ;  /* 0x0000000fff0f7219 */ /* 0x000fc40000011610 */
[----:B------:R-:W-:Y:S02]  /*2680*/  PLOP3.LUT P0, PT, P0, P1, PT, 0xf8, 0x8f ;  /* 0x00000000008f781c */ /* 0x000fe40000703f70 */
[----:B------:R-:W-:Y:S02]  /*2690*/  SHF.R.U32.HI R16, RZ, 0x1, R15 ;  /* 0x00000001ff107819 */ /* 0x000fe4000001160f */
[----:B------:R-:W-:-:S04]  /*26a0*/  SEL R3, RZ, 0x1, !P0 ;  /* 0x00000001ff037807 */ /* 0x000fc80004000000 */
[----:B------:R-:W-:-:S04]  /*26b0*/  LOP3.LUT R18, R3, 0x1, R16, 0xf8, !PT ;  /* 0x0000000103127812 */ /* 0x000fc800078ef810 */
[----:B------:R-:W-:-:S04]  /*26c0*/  LOP3.LUT R15, R18, R15, RZ, 0xc0, !PT ;  /* 0x0000000f120f7212 */ /* 0x000fc800078ec0ff */
[----:B------:R-:W-:-:S04]  /*26d0*/  IADD3 R15, PT, PT, R16, R15, RZ ;  /* 0x0000000f100f7210 */ /* 0x000fc80007ffe0ff */
[----:B------:R-:W-:Y:S01]  /*26e0*/  LOP3.LUT R0, R15, R0, RZ, 0xfc, !PT ;  /* 0x000000000f007212 */ /* 0x000fe200078efcff */
[----:B------:R-:W-:Y:S06]  /*26f0*/  BRA `(.L_x_14) ;  /* 0x0000000000107947 */ /* 0x000fec0003800000 */
.L_x_13:
[----:B------:R-:W-:-:S04]  /*2700*/  LOP3.LUT R0, R0, 0x80000000, RZ, 0xc0, !PT ;  /* 0x8000000000007812 */ /* 0x000fc800078ec0ff */
[----:B------:R-:W-:Y:S01]  /*2710*/  LOP3.LUT R0, R0, 0x7f800000, RZ, 0xfc, !PT ;  /* 0x7f80000000007812 */ /* 0x000fe200078efcff */
[----:B------:R-:W-:Y:S06]  /*2720*/  BRA `(.L_x_14) ;  /* 0x0000000000047947 */ /* 0x000fec0003800000 */
.L_x_12:
[----:B------:R-:W-:-:S07]  /*2730*/  LEA R0, R17, R0, 0x17 ;  /* 0x0000000011007211 */ /* 0x000fce00078eb8ff */
.L_x_14:
[----:B------:R-:W-:Y:S05]  /*2740*/  BSYNC.RECONVERGENT B2 ;  /* 0x0000000000027941 */ /* 0x000fea0003800200 */
.L_x_11:
[----:B------:R-:W-:Y:S05]  /*2750*/  BRA `(.L_x_15) ;  /* 0x0000000000207947 */ /* 0x000fea0003800000 */
.L_x_10:
[----:B------:R-:W-:-:S04]  /*2760*/  LOP3.LUT R0, R3, 0x80000000, R0, 0x48, !PT ;  /* 0x8000000003007812 */ /* 0x000fc800078e4800 */
[----:B------:R-:W-:Y:S01]  /*2770*/  LOP3.LUT R0, R0, 0x7f800000, RZ, 0xfc, !PT ;  /* 0x7f80000000007812 */ /* 0x000fe200078efcff */
[----:B------:R-:W-:Y:S06]  /*2780*/  BRA `(.L_x_15) ;  /* 0x0000000000147947 */ /* 0x000fec0003800000 */
.L_x_9:
[----:B------:R-:W-:Y:S01]  /*2790*/  LOP3.LUT R0, R3, 0x80000000, R0, 0x48, !PT ;  /* 0x8000000003007812 */ /* 0x000fe200078e4800 */
[----:B------:R-:W-:Y:S06]  /*27a0*/  BRA `(.L_x_15) ;  /* 0x00000000000c7947 */ /* 0x000fec0003800000 */
.L_x_8:
[----:B------:R-:W0:Y:S01]  /*27b0*/  MUFU.RSQ R0, -QNAN ;  /* 0xffc0000000007908 */ /* 0x000e220000001400 */
[----:B------:R-:W-:Y:S05]  /*27c0*/  BRA `(.L_x_15) ;  /* 0x0000000000047947 */ /* 0x000fea0003800000 */
.L_x_7:
[----:B------:R-:W-:-:S07]  /*27d0*/  FADD.FTZ R0, R0, R3 ;  /* 0x0000000300007221 */ /* 0x000fce0000010000 */
.L_x_15:
[----:B------:R-:W-:Y:S05]  /*27e0*/  BSYNC.RECONVERGENT B1 ;  /* 0x0000000000017941 */ /* 0x000fea0003800200 */
.L_x_5:
[----:B------:R-:W-:-:S04]  /*27f0*/  HFMA2 R15, -RZ, RZ, 0, 0 ;  /* 0x00000000ff0f7431 */ /* 0x000fc800000001ff */
[----:B0-----:R-:W-:Y:S05]  /*2800*/  RET.REL.NODEC R14 `(_Z9Compute_QPfi) ;  /* 0xffffffd40efc7950 */ /* 0x001fea0003c3ffff */
.L_x_16:
[----:B------:R-:W-:-:S00]  /*2810*/  BRA `(.L_x_16) ;  /* 0xfffffffc00fc7947 */ /* 0x000fc0000383ffff */
[----:B------:R-:W-:-:S00]  /*2820*/  NOP ;  /* 0x0000000000007918 */ /* 0x000fc00000000000 */
        /* <DEDUP_REMOVED lines=13> */
.L_x_36:


//--------------------- .nv.shared.reserved.0     --------------------------
	.section	.nv.shared.reserved.0,"aw",@nobits
	.weak		__nv_reservedSMEM_offset_0_alias
	.size		__nv_reservedSMEM_offset_0_alias, 0, 64
	.other		__nv_reservedSMEM_offset_0_alias,@"STO_CUDA_RESERVED_SHARED STV_DEFAULT"
__nv_reservedSMEM_offset_0_alias:
	.zero		0
	.zero		64


//--------------------- .nv.constant0._Z9Compute_QPfi --------------------------
	.section	.nv.constant0._Z9Compute_QPfi,"a",@progbits
	.sectionflags	@""
	.align	4
.nv.constant0._Z9Compute_QPfi:
	.zero		908


//--------------------- SYMBOLS --------------------------

	.type		.nv.reservedSmem.offset0,@object
	.size		.nv.reservedSmem.offset0,0x4
